//
// Generated by NVIDIA NVVM Compiler
//
// Compiler Build ID: CL-36424714
// Cuda compilation tools, release 13.0, V13.0.88
// Based on NVVM 20.0.0
//

.version 9.0
.target sm_100
.address_size 64

	// .globl	_Z12init_dev_rngPjP17curandStateXORWOW
.global .align 4 .b8 precalc_xorwow_matrix[102400];
.global .align 4 .b8 precalc_xorwow_offset_matrix[102400];
.global .align 4 .b8 mrg32k3aM1[2304];
.global .align 4 .b8 mrg32k3aM2[2304];
.global .align 4 .b8 mrg32k3aM1SubSeq[2016];
.global .align 4 .b8 mrg32k3aM2SubSeq[2016];
.global .align 4 .b8 mrg32k3aM1Seq[2304];
.global .align 4 .b8 mrg32k3aM2Seq[2304];
.const .align 8 .b8 __cr_lgamma_table[72];
.const .align 4 .f32 d_Dp;
.const .align 4 .f32 d_lambda;
.const .align 4 .f32 d_mean;
.const .align 4 .u32 d_spp;
.const .align 4 .u32 d_samples;
.const .align 8 .u64 d_paths;
.const .align 1 .u8 d_domainx;
.const .align 4 .u32 d_points;
.global .align 4 .b8 __cudart_i2opi_f[24] = {65, 144, 67, 60, 153, 149, 98, 219, 192, 221, 52, 245, 209, 87, 39, 252, 41, 21, 68, 78, 110, 131, 249, 162};

.visible .entry _Z12init_dev_rngPjP17curandStateXORWOW(
	.param .u64 .ptr .align 1 _Z12init_dev_rngPjP17curandStateXORWOW_param_0,
	.param .u64 .ptr .align 1 _Z12init_dev_rngPjP17curandStateXORWOW_param_1
)
{
	.reg .b32 	%r<15>;
	.reg .b64 	%rd<10>;

	ld.param.u64 	%rd1, [_Z12init_dev_rngPjP17curandStateXORWOW_param_0];
	ld.param.u64 	%rd2, [_Z12init_dev_rngPjP17curandStateXORWOW_param_1];
	cvta.to.global.u64 	%rd3, %rd2;
	cvta.to.global.u64 	%rd4, %rd1;
	mov.u32 	%r1, %ctaid.x;
	mov.u32 	%r2, %ntid.x;
	mov.u32 	%r3, %tid.x;
	mad.lo.s32 	%r4, %r1, %r2, %r3;
	mul.wide.u32 	%rd5, %r4, 4;
	add.s64 	%rd6, %rd4, %rd5;
	ld.global.u32 	%r5, [%rd6];
	mul.wide.u32 	%rd7, %r4, 48;
	add.s64 	%rd8, %rd3, %rd7;
	xor.b32  	%r6, %r5, -1429050551;
	mul.lo.s32 	%r7, %r6, 1099087573;
	add.s32 	%r8, %r7, -638133224;
	add.s32 	%r9, %r7, 123456789;
	st.global.v2.u32 	[%rd8], {%r8, %r9};
	xor.b32  	%r10, %r7, 362436069;
	mov.b32 	%r11, -123459836;
	st.global.v2.u32 	[%rd8+8], {%r10, %r11};
	add.s32 	%r12, %r7, 5783321;
	mov.b32 	%r13, -589760388;
	st.global.v2.u32 	[%rd8+16], {%r13, %r12};
	mov.b32 	%r14, 0;
	st.global.v2.u32 	[%rd8+24], {%r14, %r14};
	st.global.u32 	[%rd8+32], %r14;
	mov.b64 	%rd9, 0;
	st.global.u64 	[%rd8+40], %rd9;
	ret;

}
	// .globl	_Z12init_poissonPfPiP17curandStateXORWOW
.visible .entry _Z12init_poissonPfPiP17curandStateXORWOW(
	.param .u64 .ptr .align 1 _Z12init_poissonPfPiP17curandStateXORWOW_param_0,
	.param .u64 .ptr .align 1 _Z12init_poissonPfPiP17curandStateXORWOW_param_1,
	.param .u64 .ptr .align 1 _Z12init_poissonPfPiP17curandStateXORWOW_param_2
)
{
	.reg .pred 	%p<9>;
	.reg .b16 	%rs<2>;
	.reg .b32 	%r<35>;
	.reg .b32 	%f<40>;
	.reg .b64 	%rd<27>;
	.reg .b64 	%fd<2>;

	ld.param.u64 	%rd11, [_Z12init_poissonPfPiP17curandStateXORWOW_param_0];
	ld.param.u64 	%rd12, [_Z12init_poissonPfPiP17curandStateXORWOW_param_1];
	ld.param.u64 	%rd13, [_Z12init_poissonPfPiP17curandStateXORWOW_param_2];
	cvta.to.global.u64 	%rd14, %rd13;
	mov.u32 	%r10, %ctaid.x;
	mov.u32 	%r11, %ntid.x;
	mov.u32 	%r12, %tid.x;
	mad.lo.s32 	%r13, %r10, %r11, %r12;
	cvt.u64.u32 	%rd1, %r13;
	mul.wide.u32 	%rd15, %r13, 48;
	add.s64 	%rd2, %rd14, %rd15;
	ld.global.v2.u32 	{%r1, %r2}, [%rd2];
	ld.global.v2.u32 	{%r3, %r4}, [%rd2+8];
	ld.global.v2.u32 	{%r5, %r7}, [%rd2+16];
	ld.global.v2.u32 	{%r8, %r9}, [%rd2+24];
	ld.global.f32 	%f1, [%rd2+32];
	ld.global.f64 	%fd1, [%rd2+40];
	ld.const.f32 	%f39, [d_lambda];
	ld.const.f32 	%f3, [d_mean];
	ld.const.u64 	%rd3, [d_paths];
	and.b64  	%rd16, %rd3, -4294967296;
	setp.ne.s64 	%p1, %rd16, 0;
	@%p1 bra 	$L__BB1_2;
	cvt.u32.u64 	%r14, %rd3;
	cvt.u32.u64 	%r15, %rd1;
	div.u32 	%r16, %r15, %r14;
	cvt.u64.u32 	%rd25, %r16;
	bra.uni 	$L__BB1_3;
$L__BB1_2:
	div.s64 	%rd25, %rd1, %rd3;
$L__BB1_3:
	ld.const.s32 	%rd7, [d_points];
	or.b64  	%rd17, %rd25, %rd7;
	and.b64  	%rd18, %rd17, -4294967296;
	setp.ne.s64 	%p2, %rd18, 0;
	@%p2 bra 	$L__BB1_5;
	cvt.u32.u64 	%r17, %rd7;
	cvt.u32.u64 	%r18, %rd25;
	rem.u32 	%r19, %r18, %r17;
	cvt.u64.u32 	%rd26, %r19;
	bra.uni 	$L__BB1_6;
$L__BB1_5:
	rem.s64 	%rd26, %rd25, %rd7;
$L__BB1_6:
	cvta.to.global.u64 	%rd19, %rd11;
	shl.b64 	%rd20, %rd26, 2;
	add.s64 	%rd21, %rd19, %rd20;
	ld.global.f32 	%f4, [%rd21];
	ld.const.u8 	%rs1, [d_domainx];
	setp.eq.s16 	%p3, %rs1, 108;
	@%p3 bra 	$L__BB1_10;
	setp.ne.s16 	%p4, %rs1, 112;
	@%p4 bra 	$L__BB1_11;
	setp.eq.f32 	%p5, %f3, 0f00000000;
	@%p5 bra 	$L__BB1_11;
	mul.f32 	%f7, %f3, %f3;
	div.rn.f32 	%f39, %f7, %f4;
	bra.uni 	$L__BB1_11;
$L__BB1_10:
	mov.f32 	%f39, %f4;
$L__BB1_11:
	cvta.to.global.u64 	%rd22, %rd12;
	ld.const.u32 	%r20, [d_spp];
	rcp.rn.f32 	%f8, %f39;
	cvt.rn.f32.s32 	%f9, %r20;
	div.rn.f32 	%f10, %f8, %f9;
	shr.u32 	%r21, %r2, 2;
	xor.b32  	%r22, %r21, %r2;
	shl.b32 	%r23, %r7, 4;
	shl.b32 	%r24, %r22, 1;
	xor.b32  	%r25, %r23, %r24;
	xor.b32  	%r26, %r25, %r7;
	xor.b32  	%r27, %r26, %r22;
	add.s32 	%r28, %r1, 362437;
	add.s32 	%r29, %r27, %r28;
	cvt.rn.f32.u32 	%f11, %r29;
	fma.rn.f32 	%f12, %f11, 0f2F800000, 0f2F000000;
	setp.lt.f32 	%p6, %f12, 0f00800000;
	mul.f32 	%f13, %f12, 0f4B000000;
	selp.f32 	%f14, %f13, %f12, %p6;
	selp.f32 	%f15, 0fC1B80000, 0f00000000, %p6;
	mov.b32 	%r30, %f14;
	add.s32 	%r31, %r30, -1059760811;
	and.b32  	%r32, %r31, -8388608;
	sub.s32 	%r33, %r30, %r32;
	mov.b32 	%f16, %r33;
	cvt.rn.f32.s32 	%f17, %r32;
	fma.rn.f32 	%f18, %f17, 0f34000000, %f15;
	add.f32 	%f19, %f16, 0fBF800000;
	fma.rn.f32 	%f20, %f19, 0fBE055027, 0f3E1039F6;
	fma.rn.f32 	%f21, %f20, %f19, 0fBDF8CDCC;
	fma.rn.f32 	%f22, %f21, %f19, 0f3E0F2955;
	fma.rn.f32 	%f23, %f22, %f19, 0fBE2AD8B9;
	fma.rn.f32 	%f24, %f23, %f19, 0f3E4CED0B;
	fma.rn.f32 	%f25, %f24, %f19, 0fBE7FFF22;
	fma.rn.f32 	%f26, %f25, %f19, 0f3EAAAA78;
	fma.rn.f32 	%f27, %f26, %f19, 0fBF000000;
	mul.f32 	%f28, %f19, %f27;
	fma.rn.f32 	%f29, %f28, %f19, %f19;
	fma.rn.f32 	%f30, %f18, 0f3F317218, %f29;
	setp.gt.u32 	%p7, %r30, 2139095039;
	fma.rn.f32 	%f31, %f14, 0f7F800000, 0f7F800000;
	selp.f32 	%f32, %f31, %f30, %p7;
	setp.eq.f32 	%p8, %f14, 0f00000000;
	neg.f32 	%f33, %f32;
	selp.f32 	%f34, 0f7F800000, %f33, %p8;
	div.rn.f32 	%f35, %f34, %f39;
	div.rn.f32 	%f36, %f35, %f10;
	add.f32 	%f37, %f36, 0f3F000000;
	cvt.rmi.f32.f32 	%f38, %f37;
	cvt.rzi.s32.f32 	%r34, %f38;
	shl.b64 	%rd23, %rd1, 2;
	add.s64 	%rd24, %rd22, %rd23;
	st.global.u32 	[%rd24], %r34;
	st.global.v2.u32 	[%rd2], {%r28, %r3};
	st.global.v2.u32 	[%rd2+8], {%r4, %r5};
	st.global.v2.u32 	[%rd2+16], {%r7, %r27};
	st.global.v2.u32 	[%rd2+24], {%r8, %r9};
	st.global.f32 	[%rd2+32], %f1;
	st.global.f64 	[%rd2+40], %fd1;
	ret;

}
	// .globl	_Z4foldPfS_
.visible .entry _Z4foldPfS_(
	.param .u64 .ptr .align 1 _Z4foldPfS__param_0,
	.param .u64 .ptr .align 1 _Z4foldPfS__param_1
)
{
	.reg .b32 	%r<5>;
	.reg .b32 	%f<8>;
	.reg .b64 	%rd<8>;

	ld.param.u64 	%rd1, [_Z4foldPfS__param_0];
	ld.param.u64 	%rd2, [_Z4foldPfS__param_1];
	cvta.to.global.u64 	%rd3, %rd2;
	cvta.to.global.u64 	%rd4, %rd1;
	mov.u32 	%r1, %ctaid.x;
	mov.u32 	%r2, %ntid.x;
	mov.u32 	%r3, %tid.x;
	mad.lo.s32 	%r4, %r1, %r2, %r3;
	mul.wide.u32 	%rd5, %r4, 4;
	add.s64 	%rd6, %rd4, %rd5;
	ld.global.f32 	%f1, [%rd6];
	add.s64 	%rd7, %rd3, %rd5;
	ld.global.f32 	%f2, [%rd7];
	mul.f32 	%f3, %f1, 0f3F000000;
	cvt.rmi.f32.f32 	%f4, %f3;
	add.f32 	%f5, %f4, %f4;
	sub.f32 	%f6, %f1, %f5;
	add.f32 	%f7, %f2, %f5;
	st.global.f32 	[%rd6], %f6;
	st.global.f32 	[%rd7], %f7;
	ret;

}
	// .globl	_Z11run_momentsPfS_PiP17curandStateXORWOW
.visible .entry _Z11run_momentsPfS_PiP17curandStateXORWOW(
	.param .u64 .ptr .align 1 _Z11run_momentsPfS_PiP17curandStateXORWOW_param_0,
	.param .u64 .ptr .align 1 _Z11run_momentsPfS_PiP17curandStateXORWOW_param_1,
	.param .u64 .ptr .align 1 _Z11run_momentsPfS_PiP17curandStateXORWOW_param_2,
	.param .u64 .ptr .align 1 _Z11run_momentsPfS_PiP17curandStateXORWOW_param_3
)
{
	.local .align 4 .b8 	__local_depot3[28];
	.reg .b64 	%SP;
	.reg .b64 	%SPL;
	.reg .pred 	%p<43>;
	.reg .b16 	%rs<2>;
	.reg .b32 	%r<239>;
	.reg .b32 	%f<188>;
	.reg .b64 	%rd<102>;
	.reg .b64 	%fd<8>;

	mov.u64 	%SPL, __local_depot3;
	ld.param.u64 	%rd23, [_Z11run_momentsPfS_PiP17curandStateXORWOW_param_0];
	ld.param.u64 	%rd25, [_Z11run_momentsPfS_PiP17curandStateXORWOW_param_2];
	ld.param.u64 	%rd26, [_Z11run_momentsPfS_PiP17curandStateXORWOW_param_3];
	cvta.to.global.u64 	%rd27, %rd26;
	cvta.to.global.u64 	%rd28, %rd25;
	cvta.to.global.u64 	%rd29, %rd23;
	add.u64 	%rd1, %SPL, 0;
	add.u64 	%rd2, %SPL, 0;
	add.u64 	%rd3, %SPL, 0;
	mov.u32 	%r72, %ctaid.x;
	mov.u32 	%r73, %ntid.x;
	mov.u32 	%r74, %tid.x;
	mad.lo.s32 	%r75, %r72, %r73, %r74;
	cvt.u64.u32 	%rd4, %r75;
	mul.wide.u32 	%rd33, %r75, 4;
	add.s64 	%rd34, %rd29, %rd33;
	ld.global.f32 	%f187, [%rd34];
	add.s64 	%rd35, %rd28, %rd33;
	ld.global.u32 	%r212, [%rd35];
	mul.wide.u32 	%rd36, %r75, 48;
	add.s64 	%rd37, %rd27, %rd36;
	ld.global.v2.u32 	{%r206, %r207}, [%rd37];
	ld.global.v2.u32 	{%r208, %r235}, [%rd37+8];
	ld.global.v2.u32 	{%r234, %r233}, [%rd37+16];
	ld.global.v2.u32 	{%r8, %r9}, [%rd37+24];
	ld.global.f32 	%f2, [%rd37+32];
	ld.global.f64 	%fd1, [%rd37+40];
	ld.const.f32 	%f180, [d_Dp];
	ld.const.f32 	%f181, [d_lambda];
	ld.const.f32 	%f5, [d_mean];
	ld.const.u64 	%rd5, [d_paths];
	and.b64  	%rd38, %rd5, -4294967296;
	setp.ne.s64 	%p1, %rd38, 0;
	@%p1 bra 	$L__BB3_2;
	cvt.u32.u64 	%r76, %rd5;
	cvt.u32.u64 	%r77, %rd4;
	div.u32 	%r78, %r77, %r76;
	cvt.u64.u32 	%rd95, %r78;
	bra.uni 	$L__BB3_3;
$L__BB3_2:
	div.s64 	%rd95, %rd4, %rd5;
$L__BB3_3:
	ld.const.s32 	%rd9, [d_points];
	or.b64  	%rd39, %rd95, %rd9;
	and.b64  	%rd40, %rd39, -4294967296;
	setp.ne.s64 	%p2, %rd40, 0;
	@%p2 bra 	$L__BB3_5;
	cvt.u32.u64 	%r79, %rd9;
	cvt.u32.u64 	%r80, %rd95;
	rem.u32 	%r81, %r80, %r79;
	cvt.u64.u32 	%rd96, %r81;
	bra.uni 	$L__BB3_6;
$L__BB3_5:
	rem.s64 	%rd96, %rd95, %rd9;
$L__BB3_6:
	ld.param.u64 	%rd92, [_Z11run_momentsPfS_PiP17curandStateXORWOW_param_1];
	cvta.to.global.u64 	%rd41, %rd92;
	shl.b64 	%rd42, %rd96, 2;
	add.s64 	%rd43, %rd41, %rd42;
	ld.global.f32 	%f6, [%rd43];
	ld.const.u8 	%rs1, [d_domainx];
	setp.eq.s16 	%p3, %rs1, 108;
	@%p3 bra 	$L__BB3_10;
	setp.ne.s16 	%p4, %rs1, 112;
	@%p4 bra 	$L__BB3_12;
	setp.eq.f32 	%p5, %f5, 0f00000000;
	mov.f32 	%f180, %f6;
	@%p5 bra 	$L__BB3_12;
	mul.f32 	%f40, %f5, %f5;
	div.rn.f32 	%f181, %f40, %f6;
	mov.f32 	%f180, %f6;
	bra.uni 	$L__BB3_12;
$L__BB3_10:
	setp.eq.f32 	%p6, %f5, 0f00000000;
	mov.f32 	%f181, %f6;
	@%p6 bra 	$L__BB3_12;
	mul.f32 	%f41, %f5, %f5;
	div.rn.f32 	%f180, %f41, %f6;
	mov.f32 	%f181, %f6;
$L__BB3_12:
	ld.const.u32 	%r82, [d_spp];
	rcp.rn.f32 	%f42, %f181;
	cvt.rn.f32.s32 	%f43, %r82;
	div.rn.f32 	%f11, %f42, %f43;
	ld.const.u32 	%r83, [d_samples];
	setp.lt.s32 	%p7, %r83, 1;
	@%p7 bra 	$L__BB3_42;
	mul.f32 	%f44, %f180, %f181;
	sqrt.rn.f32 	%f45, %f44;
	mul.f32 	%f12, %f11, %f45;
	neg.f32 	%f13, %f12;
	div.rn.f32 	%f14, %f181, %f180;
	mov.b32 	%r205, 0;
	sqrt.rn.f32 	%f126, %f14;
	mov.u64 	%rd71, __cudart_i2opi_f;
	mov.u32 	%r209, %r235;
	mov.u32 	%r210, %r234;
	mov.u32 	%r211, %r233;
$L__BB3_14:
	mul.f32 	%f16, %f187, 0f40490FDB;
	mul.f32 	%f46, %f16, 0f3F22F983;
	cvt.rni.s32.f32 	%r216, %f46;
	cvt.rn.f32.s32 	%f47, %r216;
	fma.rn.f32 	%f48, %f47, 0fBFC90FDA, %f16;
	fma.rn.f32 	%f49, %f47, 0fB3A22168, %f48;
	fma.rn.f32 	%f183, %f47, 0fA7C234C5, %f49;
	abs.f32 	%f18, %f16;
	setp.ltu.f32 	%p8, %f18, 0f47CE4780;
	@%p8 bra 	$L__BB3_22;
	setp.neu.f32 	%p9, %f18, 0f7F800000;
	@%p9 bra 	$L__BB3_17;
	mov.f32 	%f56, 0f00000000;
	mul.rn.f32 	%f183, %f16, %f56;
	mov.b32 	%r216, 0;
	bra.uni 	$L__BB3_22;
$L__BB3_17:
	mov.b64 	%rd99, 0;
	mov.b32 	%r213, 0;
	mov.u64 	%rd97, __cudart_i2opi_f;
	mov.u64 	%rd98, %rd3;
$L__BB3_18:
	.pragma "nounroll";
	ld.global.nc.u32 	%r86, [%rd97];
	mul.f32 	%f50, %f187, 0f40490FDB;
	mov.b32 	%r87, %f50;
	shl.b32 	%r88, %r87, 8;
	or.b32  	%r89, %r88, -2147483648;
	mad.wide.u32 	%rd46, %r86, %r89, %rd99;
	shr.u64 	%rd99, %rd46, 32;
	st.local.u32 	[%rd98], %rd46;
	add.s32 	%r213, %r213, 1;
	add.s64 	%rd98, %rd98, 4;
	add.s64 	%rd97, %rd97, 4;
	setp.ne.s32 	%p10, %r213, 6;
	@%p10 bra 	$L__BB3_18;
	mul.f32 	%f51, %f187, 0f40490FDB;
	mov.b32 	%r90, %f51;
	shr.u32 	%r91, %r90, 23;
	st.local.u32 	[%rd3+24], %rd99;
	and.b32  	%r92, %r91, 31;
	and.b32  	%r93, %r91, 224;
	add.s32 	%r94, %r93, -128;
	shr.u32 	%r95, %r94, 5;
	mul.wide.u32 	%rd47, %r95, 4;
	sub.s64 	%rd48, %rd3, %rd47;
	ld.local.u32 	%r214, [%rd48+24];
	ld.local.u32 	%r215, [%rd48+20];
	setp.eq.s32 	%p11, %r92, 0;
	@%p11 bra 	$L__BB3_21;
	mul.f32 	%f52, %f187, 0f40490FDB;
	mov.b32 	%r96, %f52;
	shr.u32 	%r97, %r96, 23;
	and.b32  	%r98, %r97, 31;
	shf.l.wrap.b32 	%r214, %r215, %r214, %r98;
	and.b32  	%r99, %r97, 224;
	add.s32 	%r100, %r99, -128;
	shr.u32 	%r101, %r100, 5;
	mul.wide.u32 	%rd49, %r101, 4;
	sub.s64 	%rd50, %rd3, %rd49;
	ld.local.u32 	%r102, [%rd50+16];
	shf.l.wrap.b32 	%r215, %r102, %r215, %r98;
$L__BB3_21:
	shr.u32 	%r103, %r214, 30;
	shf.l.wrap.b32 	%r104, %r215, %r214, 2;
	shl.b32 	%r105, %r215, 2;
	shr.u32 	%r106, %r104, 31;
	add.s32 	%r107, %r106, %r103;
	neg.s32 	%r108, %r107;
	mul.f32 	%f53, %f187, 0f40490FDB;
	mov.b32 	%r109, %f53;
	setp.lt.s32 	%p12, %r109, 0;
	selp.b32 	%r216, %r108, %r107, %p12;
	xor.b32  	%r110, %r104, %r109;
	shr.s32 	%r111, %r104, 31;
	xor.b32  	%r112, %r111, %r104;
	xor.b32  	%r113, %r111, %r105;
	cvt.u64.u32 	%rd51, %r112;
	shl.b64 	%rd52, %rd51, 32;
	cvt.u64.u32 	%rd53, %r113;
	or.b64  	%rd54, %rd52, %rd53;
	cvt.rn.f64.s64 	%fd2, %rd54;
	mul.f64 	%fd3, %fd2, 0d3BF921FB54442D19;
	cvt.rn.f32.f64 	%f54, %fd3;
	neg.f32 	%f55, %f54;
	setp.lt.s32 	%p13, %r110, 0;
	selp.f32 	%f183, %f55, %f54, %p13;
$L__BB3_22:
	mul.rn.f32 	%f57, %f183, %f183;
	and.b32  	%r115, %r216, 1;
	setp.eq.b32 	%p14, %r115, 1;
	selp.f32 	%f58, 0f3F800000, %f183, %p14;
	fma.rn.f32 	%f59, %f57, %f58, 0f00000000;
	fma.rn.f32 	%f60, %f57, 0f37CBAC00, 0fBAB607ED;
	selp.f32 	%f61, %f60, 0fB94D4153, %p14;
	selp.f32 	%f62, 0f3D2AAABB, 0f3C0885E4, %p14;
	fma.rn.f32 	%f63, %f61, %f57, %f62;
	selp.f32 	%f64, 0fBEFFFFFF, 0fBE2AAAA8, %p14;
	fma.rn.f32 	%f65, %f63, %f57, %f64;
	fma.rn.f32 	%f66, %f65, %f59, %f58;
	and.b32  	%r116, %r216, 2;
	setp.eq.s32 	%p15, %r116, 0;
	mov.f32 	%f67, 0f00000000;
	sub.f32 	%f68, %f67, %f66;
	selp.f32 	%f69, %f66, %f68, %p15;
	setp.gt.f32 	%p16, %f69, 0f00000000;
	selp.f32 	%f22, 0fBF800000, 0f3F800000, %p16;
	fma.rn.f32 	%f70, %f11, %f22, %f187;
	mul.f32 	%f23, %f70, 0f40490FDB;
	mul.f32 	%f71, %f23, 0f3F22F983;
	cvt.rni.s32.f32 	%r220, %f71;
	cvt.rn.f32.s32 	%f72, %r220;
	fma.rn.f32 	%f73, %f72, 0fBFC90FDA, %f23;
	fma.rn.f32 	%f74, %f72, 0fB3A22168, %f73;
	fma.rn.f32 	%f184, %f72, 0fA7C234C5, %f74;
	abs.f32 	%f25, %f23;
	setp.ltu.f32 	%p17, %f25, 0f47CE4780;
	@%p17 bra 	$L__BB3_30;
	setp.neu.f32 	%p18, %f25, 0f7F800000;
	@%p18 bra 	$L__BB3_25;
	mov.f32 	%f85, 0f00000000;
	mul.rn.f32 	%f184, %f23, %f85;
	mov.b32 	%r220, 0;
	bra.uni 	$L__BB3_30;
$L__BB3_25:
	mov.b64 	%rd100, 0;
	mov.b32 	%r217, 0;
$L__BB3_26:
	.pragma "nounroll";
	mul.wide.u32 	%rd56, %r217, 4;
	mov.u64 	%rd57, __cudart_i2opi_f;
	add.s64 	%rd58, %rd57, %rd56;
	ld.global.nc.u32 	%r118, [%rd58];
	fma.rn.f32 	%f75, %f11, %f22, %f187;
	mul.f32 	%f76, %f75, 0f40490FDB;
	mov.b32 	%r119, %f76;
	shl.b32 	%r120, %r119, 8;
	or.b32  	%r121, %r120, -2147483648;
	mad.wide.u32 	%rd59, %r118, %r121, %rd100;
	shr.u64 	%rd100, %rd59, 32;
	add.s64 	%rd60, %rd2, %rd56;
	st.local.u32 	[%rd60], %rd59;
	add.s32 	%r217, %r217, 1;
	setp.ne.s32 	%p19, %r217, 6;
	@%p19 bra 	$L__BB3_26;
	fma.rn.f32 	%f77, %f11, %f22, %f187;
	mul.f32 	%f78, %f77, 0f40490FDB;
	mov.b32 	%r122, %f78;
	shr.u32 	%r123, %r122, 23;
	st.local.u32 	[%rd2+24], %rd100;
	and.b32  	%r124, %r123, 31;
	and.b32  	%r125, %r123, 224;
	add.s32 	%r126, %r125, -128;
	shr.u32 	%r127, %r126, 5;
	mul.wide.u32 	%rd61, %r127, 4;
	sub.s64 	%rd62, %rd2, %rd61;
	ld.local.u32 	%r218, [%rd62+24];
	ld.local.u32 	%r219, [%rd62+20];
	setp.eq.s32 	%p20, %r124, 0;
	@%p20 bra 	$L__BB3_29;
	fma.rn.f32 	%f79, %f11, %f22, %f187;
	mul.f32 	%f80, %f79, 0f40490FDB;
	mov.b32 	%r128, %f80;
	shr.u32 	%r129, %r128, 23;
	and.b32  	%r130, %r129, 31;
	shf.l.wrap.b32 	%r218, %r219, %r218, %r130;
	and.b32  	%r131, %r129, 224;
	add.s32 	%r132, %r131, -128;
	shr.u32 	%r133, %r132, 5;
	mul.wide.u32 	%rd63, %r133, 4;
	sub.s64 	%rd64, %rd2, %rd63;
	ld.local.u32 	%r134, [%rd64+16];
	shf.l.wrap.b32 	%r219, %r134, %r219, %r130;
$L__BB3_29:
	shr.u32 	%r135, %r218, 30;
	shf.l.wrap.b32 	%r136, %r219, %r218, 2;
	shl.b32 	%r137, %r219, 2;
	shr.u32 	%r138, %r136, 31;
	add.s32 	%r139, %r138, %r135;
	neg.s32 	%r140, %r139;
	fma.rn.f32 	%f81, %f11, %f22, %f187;
	mul.f32 	%f82, %f81, 0f40490FDB;
	mov.b32 	%r141, %f82;
	setp.lt.s32 	%p21, %r141, 0;
	selp.b32 	%r220, %r140, %r139, %p21;
	xor.b32  	%r142, %r136, %r141;
	shr.s32 	%r143, %r136, 31;
	xor.b32  	%r144, %r143, %r136;
	xor.b32  	%r145, %r143, %r137;
	cvt.u64.u32 	%rd65, %r144;
	shl.b64 	%rd66, %rd65, 32;
	cvt.u64.u32 	%rd67, %r145;
	or.b64  	%rd68, %rd66, %rd67;
	cvt.rn.f64.s64 	%fd4, %rd68;
	mul.f64 	%fd5, %fd4, 0d3BF921FB54442D19;
	cvt.rn.f32.f64 	%f83, %fd5;
	neg.f32 	%f84, %f83;
	setp.lt.s32 	%p22, %r142, 0;
	selp.f32 	%f184, %f84, %f83, %p22;
$L__BB3_30:
	mul.rn.f32 	%f86, %f184, %f184;
	and.b32  	%r147, %r220, 1;
	setp.eq.b32 	%p23, %r147, 1;
	selp.f32 	%f87, 0f3F800000, %f184, %p23;
	fma.rn.f32 	%f88, %f86, %f87, 0f00000000;
	fma.rn.f32 	%f89, %f86, 0f37CBAC00, 0fBAB607ED;
	selp.f32 	%f90, %f89, 0fB94D4153, %p23;
	selp.f32 	%f91, 0f3D2AAABB, 0f3C0885E4, %p23;
	fma.rn.f32 	%f92, %f90, %f86, %f91;
	selp.f32 	%f93, 0fBEFFFFFF, 0fBE2AAAA8, %p23;
	fma.rn.f32 	%f94, %f92, %f86, %f93;
	fma.rn.f32 	%f95, %f94, %f88, %f87;
	and.b32  	%r148, %r220, 2;
	setp.eq.s32 	%p24, %r148, 0;
	mov.f32 	%f96, 0f00000000;
	sub.f32 	%f97, %f96, %f95;
	selp.f32 	%f98, %f95, %f97, %p24;
	setp.gt.f32 	%p25, %f98, 0f00000000;
	selp.f32 	%f99, 0fBF800000, 0f3F800000, %p25;
	add.f32 	%f100, %f22, %f99;
	mul.f32 	%f101, %f100, 0f3F000000;
	fma.rn.f32 	%f102, %f11, %f101, %f187;
	mul.f32 	%f29, %f102, 0f40490FDB;
	mul.f32 	%f103, %f29, 0f3F22F983;
	cvt.rni.s32.f32 	%r224, %f103;
	cvt.rn.f32.s32 	%f104, %r224;
	fma.rn.f32 	%f105, %f104, 0fBFC90FDA, %f29;
	fma.rn.f32 	%f106, %f104, 0fB3A22168, %f105;
	fma.rn.f32 	%f185, %f104, 0fA7C234C5, %f106;
	abs.f32 	%f31, %f29;
	setp.ltu.f32 	%p26, %f31, 0f47CE4780;
	@%p26 bra 	$L__BB3_38;
	setp.neu.f32 	%p27, %f31, 0f7F800000;
	@%p27 bra 	$L__BB3_33;
	mov.f32 	%f109, 0f00000000;
	mul.rn.f32 	%f185, %f29, %f109;
	mov.b32 	%r224, 0;
	bra.uni 	$L__BB3_38;
$L__BB3_33:
	mov.b32 	%r41, %f29;
	mov.b64 	%rd101, 0;
	mov.b32 	%r221, 0;
$L__BB3_34:
	.pragma "nounroll";
	mul.wide.u32 	%rd70, %r221, 4;
	add.s64 	%rd72, %rd71, %rd70;
	ld.global.nc.u32 	%r150, [%rd72];
	shl.b32 	%r151, %r41, 8;
	or.b32  	%r152, %r151, -2147483648;
	mad.wide.u32 	%rd73, %r150, %r152, %rd101;
	shr.u64 	%rd101, %rd73, 32;
	add.s64 	%rd74, %rd1, %rd70;
	st.local.u32 	[%rd74], %rd73;
	add.s32 	%r221, %r221, 1;
	setp.ne.s32 	%p28, %r221, 6;
	@%p28 bra 	$L__BB3_34;
	shr.u32 	%r153, %r41, 23;
	st.local.u32 	[%rd1+24], %rd101;
	and.b32  	%r154, %r153, 31;
	and.b32  	%r155, %r153, 224;
	add.s32 	%r156, %r155, -128;
	shr.u32 	%r157, %r156, 5;
	mul.wide.u32 	%rd75, %r157, 4;
	sub.s64 	%rd76, %rd1, %rd75;
	ld.local.u32 	%r222, [%rd76+24];
	ld.local.u32 	%r223, [%rd76+20];
	setp.eq.s32 	%p29, %r154, 0;
	@%p29 bra 	$L__BB3_37;
	shr.u32 	%r158, %r41, 23;
	and.b32  	%r159, %r158, 31;
	shf.l.wrap.b32 	%r222, %r223, %r222, %r159;
	and.b32  	%r160, %r158, 224;
	add.s32 	%r161, %r160, -128;
	shr.u32 	%r162, %r161, 5;
	mul.wide.u32 	%rd77, %r162, 4;
	sub.s64 	%rd78, %rd1, %rd77;
	ld.local.u32 	%r163, [%rd78+16];
	shf.l.wrap.b32 	%r223, %r163, %r223, %r159;
$L__BB3_37:
	shr.u32 	%r164, %r222, 30;
	shf.l.wrap.b32 	%r165, %r223, %r222, 2;
	shl.b32 	%r166, %r223, 2;
	shr.u32 	%r167, %r165, 31;
	add.s32 	%r168, %r167, %r164;
	neg.s32 	%r169, %r168;
	setp.lt.s32 	%p30, %r41, 0;
	selp.b32 	%r224, %r169, %r168, %p30;
	xor.b32  	%r170, %r165, %r41;
	shr.s32 	%r171, %r165, 31;
	xor.b32  	%r172, %r171, %r165;
	xor.b32  	%r173, %r171, %r166;
	cvt.u64.u32 	%rd79, %r172;
	shl.b64 	%rd80, %rd79, 32;
	cvt.u64.u32 	%rd81, %r173;
	or.b64  	%rd82, %rd80, %rd81;
	cvt.rn.f64.s64 	%fd6, %rd82;
	mul.f64 	%fd7, %fd6, 0d3BF921FB54442D19;
	cvt.rn.f32.f64 	%f107, %fd7;
	neg.f32 	%f108, %f107;
	setp.lt.s32 	%p31, %r170, 0;
	selp.f32 	%f185, %f108, %f107, %p31;
$L__BB3_38:
	mul.rn.f32 	%f110, %f185, %f185;
	and.b32  	%r175, %r224, 1;
	setp.eq.b32 	%p32, %r175, 1;
	selp.f32 	%f111, 0f3F800000, %f185, %p32;
	fma.rn.f32 	%f112, %f110, %f111, 0f00000000;
	fma.rn.f32 	%f113, %f110, 0f37CBAC00, 0fBAB607ED;
	selp.f32 	%f114, %f113, 0fB94D4153, %p32;
	selp.f32 	%f115, 0f3D2AAABB, 0f3C0885E4, %p32;
	fma.rn.f32 	%f116, %f114, %f110, %f115;
	selp.f32 	%f117, 0fBEFFFFFF, 0fBE2AAAA8, %p32;
	fma.rn.f32 	%f118, %f116, %f110, %f117;
	fma.rn.f32 	%f119, %f118, %f112, %f111;
	and.b32  	%r176, %r224, 2;
	setp.eq.s32 	%p33, %r176, 0;
	mov.f32 	%f120, 0f00000000;
	sub.f32 	%f121, %f120, %f119;
	selp.f32 	%f122, %f119, %f121, %p33;
	setp.gt.f32 	%p34, %f122, 0f00000000;
	selp.f32 	%f123, 0fBF800000, 0f3F800000, %p34;
	add.f32 	%f124, %f22, %f123;
	mul.f32 	%f125, %f124, 0f3F000000;
	fma.rn.f32 	%f35, %f11, %f125, %f187;
	setp.gt.s32 	%p35, %r212, 0;
	@%p35 bra 	$L__BB3_40;
	shr.u32 	%r177, %r207, 2;
	xor.b32  	%r178, %r177, %r207;
	shl.b32 	%r179, %r211, 4;
	shl.b32 	%r180, %r178, 1;
	xor.b32  	%r181, %r179, %r180;
	xor.b32  	%r182, %r181, %r211;
	xor.b32  	%r234, %r182, %r178;
	add.s32 	%r183, %r206, %r234;
	add.s32 	%r184, %r183, 362437;
	cvt.rn.f32.u32 	%f127, %r184;
	fma.rn.f32 	%f128, %f127, 0f2F800000, 0f2F000000;
	setp.lt.f32 	%p36, %f128, 0f00800000;
	mul.f32 	%f129, %f128, 0f4B000000;
	selp.f32 	%f130, %f129, %f128, %p36;
	selp.f32 	%f131, 0fC1B80000, 0f00000000, %p36;
	mov.b32 	%r185, %f130;
	add.s32 	%r186, %r185, -1059760811;
	and.b32  	%r187, %r186, -8388608;
	sub.s32 	%r188, %r185, %r187;
	mov.b32 	%f132, %r188;
	cvt.rn.f32.s32 	%f133, %r187;
	fma.rn.f32 	%f134, %f133, 0f34000000, %f131;
	add.f32 	%f135, %f132, 0fBF800000;
	fma.rn.f32 	%f136, %f135, 0fBE055027, 0f3E1039F6;
	fma.rn.f32 	%f137, %f136, %f135, 0fBDF8CDCC;
	fma.rn.f32 	%f138, %f137, %f135, 0f3E0F2955;
	fma.rn.f32 	%f139, %f138, %f135, 0fBE2AD8B9;
	fma.rn.f32 	%f140, %f139, %f135, 0f3E4CED0B;
	fma.rn.f32 	%f141, %f140, %f135, 0fBE7FFF22;
	fma.rn.f32 	%f142, %f141, %f135, 0f3EAAAA78;
	fma.rn.f32 	%f143, %f142, %f135, 0fBF000000;
	mul.f32 	%f144, %f135, %f143;
	fma.rn.f32 	%f145, %f144, %f135, %f135;
	fma.rn.f32 	%f146, %f134, 0f3F317218, %f145;
	setp.gt.u32 	%p37, %r185, 2139095039;
	fma.rn.f32 	%f147, %f130, 0f7F800000, 0f7F800000;
	selp.f32 	%f148, %f147, %f146, %p37;
	setp.eq.f32 	%p38, %f130, 0f00000000;
	neg.f32 	%f149, %f148;
	selp.f32 	%f150, 0f7F800000, %f149, %p38;
	div.rn.f32 	%f151, %f150, %f181;
	div.rn.f32 	%f152, %f151, %f11;
	add.f32 	%f153, %f152, 0f3F000000;
	cvt.rmi.f32.f32 	%f154, %f153;
	cvt.rzi.s32.f32 	%r212, %f154;
	shr.u32 	%r189, %r208, 2;
	xor.b32  	%r190, %r189, %r208;
	shl.b32 	%r191, %r234, 4;
	shl.b32 	%r192, %r190, 1;
	xor.b32  	%r193, %r192, %r191;
	xor.b32  	%r194, %r193, %r190;
	xor.b32  	%r233, %r194, %r234;
	add.s32 	%r206, %r206, 724874;
	add.s32 	%r195, %r233, %r206;
	cvt.rn.f32.u32 	%f155, %r195;
	fma.rn.f32 	%f156, %f155, 0f2F800000, 0f2F000000;
	setp.lt.f32 	%p39, %f156, 0f00800000;
	mul.f32 	%f157, %f156, 0f4B000000;
	selp.f32 	%f158, %f157, %f156, %p39;
	selp.f32 	%f159, 0fC1B80000, 0f00000000, %p39;
	mov.b32 	%r196, %f158;
	add.s32 	%r197, %r196, -1059760811;
	and.b32  	%r198, %r197, -8388608;
	sub.s32 	%r199, %r196, %r198;
	mov.b32 	%f160, %r199;
	cvt.rn.f32.s32 	%f161, %r198;
	fma.rn.f32 	%f162, %f161, 0f34000000, %f159;
	add.f32 	%f163, %f160, 0fBF800000;
	fma.rn.f32 	%f164, %f163, 0fBE055027, 0f3E1039F6;
	fma.rn.f32 	%f165, %f164, %f163, 0fBDF8CDCC;
	fma.rn.f32 	%f166, %f165, %f163, 0f3E0F2955;
	fma.rn.f32 	%f167, %f166, %f163, 0fBE2AD8B9;
	fma.rn.f32 	%f168, %f167, %f163, 0f3E4CED0B;
	fma.rn.f32 	%f169, %f168, %f163, 0fBE7FFF22;
	fma.rn.f32 	%f170, %f169, %f163, 0f3EAAAA78;
	fma.rn.f32 	%f171, %f170, %f163, 0fBF000000;
	mul.f32 	%f172, %f163, %f171;
	fma.rn.f32 	%f173, %f172, %f163, %f163;
	fma.rn.f32 	%f174, %f162, 0f3F317218, %f173;
	setp.gt.u32 	%p40, %r196, 2139095039;
	fma.rn.f32 	%f175, %f158, 0f7F800000, 0f7F800000;
	selp.f32 	%f176, %f175, %f174, %p40;
	setp.eq.f32 	%p41, %f158, 0f00000000;
	neg.f32 	%f177, %f176;
	selp.f32 	%f178, 0f7F800000, %f177, %p41;
	div.rn.f32 	%f179, %f178, %f126;
	sub.f32 	%f186, %f179, %f12;
	mov.u32 	%r235, %r211;
	mov.u32 	%r208, %r210;
	mov.u32 	%r207, %r209;
	mov.u32 	%r209, %r235;
	mov.u32 	%r210, %r234;
	mov.u32 	%r211, %r233;
	bra.uni 	$L__BB3_41;
$L__BB3_40:
	add.s32 	%r212, %r212, -1;
	mov.u32 	%r233, %r211;
	mov.u32 	%r234, %r210;
	mov.u32 	%r235, %r209;
	mov.f32 	%f186, %f13;
$L__BB3_41:
	add.f32 	%f187, %f35, %f186;
	add.s32 	%r205, %r205, 1;
	setp.ne.s32 	%p42, %r205, %r83;
	@%p42 bra 	$L__BB3_14;
$L__BB3_42:
	ld.param.u64 	%rd94, [_Z11run_momentsPfS_PiP17curandStateXORWOW_param_3];
	ld.param.u64 	%rd93, [_Z11run_momentsPfS_PiP17curandStateXORWOW_param_2];
	ld.param.u64 	%rd91, [_Z11run_momentsPfS_PiP17curandStateXORWOW_param_0];
	cvta.to.global.u64 	%rd83, %rd91;
	mov.u32 	%r201, %ctaid.x;
	mov.u32 	%r202, %ntid.x;
	mov.u32 	%r203, %tid.x;
	mad.lo.s32 	%r204, %r201, %r202, %r203;
	mul.wide.u32 	%rd84, %r204, 4;
	add.s64 	%rd85, %rd83, %rd84;
	st.global.f32 	[%rd85], %f187;
	cvta.to.global.u64 	%rd86, %rd93;
	add.s64 	%rd87, %rd86, %rd84;
	st.global.u32 	[%rd87], %r212;
	cvta.to.global.u64 	%rd88, %rd94;
	mul.wide.u32 	%rd89, %r204, 48;
	add.s64 	%rd90, %rd88, %rd89;
	st.global.v2.u32 	[%rd90], {%r206, %r207};
	st.global.v2.u32 	[%rd90+8], {%r208, %r235};
	st.global.v2.u32 	[%rd90+16], {%r234, %r233};
	st.global.v2.u32 	[%rd90+24], {%r8, %r9};
	st.global.f32 	[%rd90+32], %f2;
	st.global.f64 	[%rd90+40], %fd1;
	ret;

}


// ===== COMPILED SASS (sm_100) =====

	.target	sm_100

	.elftype	@"ET_EXEC"


//--------------------- .note.nv.tkinfo           --------------------------
	.section	.note.nv.tkinfo,"",@"SHT_NOTE"
	.sectionflags	@"SHF_NOTE_NV_TKINFO"
	.tkinfo
        /*0018*/ 	.word	0x00000002
        /*0030*/ 	.string	""
        /*0030*/ 	.string	"ptxas"
        /*0030*/ 	.string	"Cuda compilation tools, release 13.0, V13.0.88"
        /*0030*/ 	.string	"Build cuda_13.0.r13.0/compiler.36424714_0"
        /*0030*/ 	.string	"-arch sm_100 -m 64 "



//--------------------- .note.nv.cuinfo           --------------------------
	.section	.note.nv.cuinfo,"",@"SHT_NOTE"
	.sectionflags	@"SHF_NOTE_NV_CUINFO"
        /*0018*/ 	.short	0x0002
        /*001a*/ 	.short	0x0064
        /*001c*/ 	.short	0x0082
	.zero		2


//--------------------- .nv.info                  --------------------------
	.section	.nv.info,"",@"SHT_CUDA_INFO"
	.align	4


	//----- nvinfo : EIATTR_REGCOUNT
	.align		4
        /*0000*/ 	.byte	0x04, 0x2f
        /*0002*/ 	.short	(.L_19 - .L_18)
	.align		4
.L_18:
        /*0004*/ 	.word	index@(_Z12init_dev_rngPjP17curandStateXORWOW)
        /*0008*/ 	.word	0x0000000e


	//----- nvinfo : EIATTR_FRAME_SIZE
	.align		4
.L_19:
        /*000c*/ 	.byte	0x04, 0x11
        /*000e*/ 	.short	(.L_21 - .L_20)
	.align		4
.L_20:
        /*0010*/ 	.word	index@(_Z12init_dev_rngPjP17curandStateXORWOW)
        /*0014*/ 	.word	0x00000000


	//----- nvinfo : EIATTR_REGCOUNT
	.align		4
.L_21:
        /*0018*/ 	.byte	0x04, 0x2f
        /*001a*/ 	.short	(.L_23 - .L_22)
	.align		4
.L_22:
        /*001c*/ 	.word	index@(_Z12init_poissonPfPiP17curandStateXORWOW)
        /*0020*/ 	.word	0x00000020


	//----- nvinfo : EIATTR_FRAME_SIZE
	.align		4
.L_23:
        /*0024*/ 	.byte	0x04, 0x11
        /*0026*/ 	.short	(.L_25 - .L_24)
	.align		4
.L_24:
        /*0028*/ 	.word	index@($__internal_8_$__cuda_sm3x_div_rn_noftz_f32_slowpath)
        /*002c*/ 	.word	0x00000000


	//----- nvinfo : EIATTR_FRAME_SIZE
	.align		4
.L_25:
        /*0030*/ 	.byte	0x04, 0x11
        /*0032*/ 	.short	(.L_27 - .L_26)
	.align		4
.L_26:
        /*0034*/ 	.word	index@($__internal_7_$__cuda_sm20_rem_s64)
        /*0038*/ 	.word	0x00000000


	//----- nvinfo : EIATTR_FRAME_SIZE
	.align		4
.L_27:
        /*003c*/ 	.byte	0x04, 0x11
        /*003e*/ 	.short	(.L_29 - .L_28)
	.align		4
.L_28:
        /*0040*/ 	.word	index@($__internal_6_$__cuda_sm20_rcp_rn_f32_slowpath)
        /*0044*/ 	.word	0x00000000


	//----- nvinfo : EIATTR_FRAME_SIZE
	.align		4
.L_29:
        /*0048*/ 	.byte	0x04, 0x11
        /*004a*/ 	.short	(.L_31 - .L_30)
	.align		4
.L_30:
        /*004c*/ 	.word	index@($__internal_5_$__cuda_sm20_div_s64)
        /*0050*/ 	.word	0x00000000


	//----- nvinfo : EIATTR_FRAME_SIZE
	.align		4
.L_31:
        /*0054*/ 	.byte	0x04, 0x11
        /*0056*/ 	.short	(.L_33 - .L_32)
	.align		4
.L_32:
        /*0058*/ 	.word	index@(_Z12init_poissonPfPiP17curandStateXORWOW)
        /*005c*/ 	.word	0x00000000


	//----- nvinfo : EIATTR_REGCOUNT
	.align		4
.L_33:
        /*0060*/ 	.byte	0x04, 0x2f
        /*0062*/ 	.short	(.L_35 - .L_34)
	.align		4
.L_34:
        /*0064*/ 	.word	index@(_Z4foldPfS_)
        /*0068*/ 	.word	0x0000000e


	//----- nvinfo : EIATTR_FRAME_SIZE
	.align		4
.L_35:
        /*006c*/ 	.byte	0x04, 0x11
        /*006e*/ 	.short	(.L_37 - .L_36)
	.align		4
.L_36:
        /*0070*/ 	.word	index@(_Z4foldPfS_)
        /*0074*/ 	.word	0x00000000


	//----- nvinfo : EIATTR_REGCOUNT
	.align		4
.L_37:
        /*0078*/ 	.byte	0x04, 0x2f
        /*007a*/ 	.short	(.L_39 - .L_38)
	.align		4
.L_38:
        /*007c*/ 	.word	index@(_Z11run_momentsPfS_PiP17curandStateXORWOW)
        /*0080*/ 	.word	0x00000020


	//----- nvinfo : EIATTR_FRAME_SIZE
	.align		4
.L_39:
        /*0084*/ 	.byte	0x04, 0x11
        /*0086*/ 	.short	(.L_41 - .L_40)
	.align		4
.L_40:
        /*0088*/ 	.word	index@($__internal_4_$__cuda_sm3x_div_rn_noftz_f32_slowpath)
        /*008c*/ 	.word	0x00000020


	//----- nvinfo : EIATTR_FRAME_SIZE
	.align		4
.L_41:
        /*0090*/ 	.byte	0x04, 0x11
        /*0092*/ 	.short	(.L_43 - .L_42)
	.align		4
.L_42:
        /*0094*/ 	.word	index@($__internal_3_$__cuda_sm20_sqrt_rn_f32_slowpath)
        /*0098*/ 	.word	0x00000020


	//----- nvinfo : EIATTR_FRAME_SIZE
	.align		4
.L_43:
        /*009c*/ 	.byte	0x04, 0x11
        /*009e*/ 	.short	(.L_45 - .L_44)
	.align		4
.L_44:
        /*00a0*/ 	.word	index@($__internal_2_$__cuda_sm20_rem_s64)
        /*00a4*/ 	.word	0x00000020


	//----- nvinfo : EIATTR_FRAME_SIZE
	.align		4
.L_45:
        /*00a8*/ 	.byte	0x04, 0x11
        /*00aa*/ 	.short	(.L_47 - .L_46)
	.align		4
.L_46:
        /*00ac*/ 	.word	index@($__internal_1_$__cuda_sm20_rcp_rn_f32_slowpath)
        /*00b0*/ 	.word	0x00000020


	//----- nvinfo : EIATTR_FRAME_SIZE
	.align		4
.L_47:
        /*00b4*/ 	.byte	0x04, 0x11
        /*00b6*/ 	.short	(.L_49 - .L_48)
	.align		4
.L_48:
        /*00b8*/ 	.word	index@($__internal_0_$__cuda_sm20_div_s64)
        /*00bc*/ 	.word	0x00000020


	//----- nvinfo : EIATTR_FRAME_SIZE
	.align		4
.L_49:
        /*00c0*/ 	.byte	0x04, 0x11
        /*00c2*/ 	.short	(.L_51 - .L_50)
	.align		4
.L_50:
        /*00c4*/ 	.word	index@(_Z11run_momentsPfS_PiP17curandStateXORWOW)
        /*00c8*/ 	.word	0x00000020


	//----- nvinfo : EIATTR_MIN_STACK_SIZE
	.align		4
.L_51:
        /*00cc*/ 	.byte	0x04, 0x12
        /*00ce*/ 	.short	(.L_53 - .L_52)
	.align		4
.L_52:
        /*00d0*/ 	.word	index@(_Z11run_momentsPfS_PiP17curandStateXORWOW)
        /*00d4*/ 	.word	0x00000020


	//----- nvinfo : EIATTR_MIN_STACK_SIZE
	.align		4
.L_53:
        /*00d8*/ 	.byte	0x04, 0x12
        /*00da*/ 	.short	(.L_55 - .L_54)
	.align		4
.L_54:
        /*00dc*/ 	.word	index@(_Z4foldPfS_)
        /*00e0*/ 	.word	0x00000000


	//----- nvinfo : EIATTR_MIN_STACK_SIZE
	.align		4
.L_55:
        /*00e4*/ 	.byte	0x04, 0x12
        /*00e6*/ 	.short	(.L_57 - .L_56)
	.align		4
.L_56:
        /*00e8*/ 	.word	index@(_Z12init_poissonPfPiP17curandStateXORWOW)
        /*00ec*/ 	.word	0x00000000


	//----- nvinfo : EIATTR_MIN_STACK_SIZE
	.align		4
.L_57:
        /*00f0*/ 	.byte	0x04, 0x12
        /*00f2*/ 	.short	(.L_59 - .L_58)
	.align		4
.L_58:
        /*00f4*/ 	.word	index@(_Z12init_dev_rngPjP17curandStateXORWOW)
        /*00f8*/ 	.word	0x00000000
.L_59:


//--------------------- .nv.compat                --------------------------
	.section	.nv.compat,"",@"SHT_CUDA_COMPAT_INFO"
	.align	4
        /*0000*/ 	.byte	0x02, 0x09, 0x00, 0x00, 0x02, 0x02, 0x01, 0x00, 0x02, 0x05, 0x05, 0x00, 0x03, 0x07, 0x01, 0x01
        /*0010*/ 	.byte	0x02, 0x03, 0x00, 0x00, 0x02, 0x06, 0x01, 0x00, 0x04, 0x0b, 0x08, 0x00, 0x01, 0x00, 0x00, 0x00
        /*0020*/ 	.byte	0x00, 0x00, 0x00, 0x00


//--------------------- .nv.info._Z11run_momentsPfS_PiP17curandStateXORWOW --------------------------
	.section	.nv.info._Z11run_momentsPfS_PiP17curandStateXORWOW,"",@"SHT_CUDA_INFO"
	.sectionflags	@""
	.align	4


	//----- nvinfo : EIATTR_CUDA_API_VERSION
	.align		4
        /*0000*/ 	.byte	0x04, 0x37
        /*0002*/ 	.short	(.L_61 - .L_60)
.L_60:
        /*0004*/ 	.word	0x00000082


	//----- nvinfo : EIATTR_KPARAM_INFO
	.align		4
.L_61:
        /*0008*/ 	.byte	0x04, 0x17
        /*000a*/ 	.short	(.L_63 - .L_62)
.L_62:
        /*000c*/ 	.word	0x00000000
        /*0010*/ 	.short	0x0003
        /*0012*/ 	.short	0x0018
        /*0014*/ 	.byte	0x00, 0xf5, 0x21, 0x00


	//----- nvinfo : EIATTR_KPARAM_INFO
	.align		4
.L_63:
        /*0018*/ 	.byte	0x04, 0x17
        /*001a*/ 	.short	(.L_65 - .L_64)
.L_64:
        /*001c*/ 	.word	0x00000000
        /*0020*/ 	.short	0x0002
        /*0022*/ 	.short	0x0010
        /*0024*/ 	.byte	0x00, 0xf5, 0x21, 0x00


	//----- nvinfo : EIATTR_KPARAM_INFO
	.align		4
.L_65:
        /*0028*/ 	.byte	0x04, 0x17
        /*002a*/ 	.short	(.L_67 - .L_66)
.L_66:
        /*002c*/ 	.word	0x00000000
        /*0030*/ 	.short	0x0001
        /*0032*/ 	.short	0x0008
        /*0034*/ 	.byte	0x00, 0xf5, 0x21, 0x00


	//----- nvinfo : EIATTR_KPARAM_INFO
	.align		4
.L_67:
        /*0038*/ 	.byte	0x04, 0x17
        /*003a*/ 	.short	(.L_69 - .L_68)
.L_68:
        /*003c*/ 	.word	0x00000000
        /*0040*/ 	.short	0x0000
        /*0042*/ 	.short	0x0000
        /*0044*/ 	.byte	0x00, 0xf5, 0x21, 0x00


	//----- nvinfo : EIATTR_SPARSE_MMA_MASK
	.align		4
.L_69:
        /*0048*/ 	.byte	0x03, 0x50
        /*004a*/ 	.short	0x0000


	//----- nvinfo : EIATTR_MAXREG_COUNT
	.align		4
        /*004c*/ 	.byte	0x03, 0x1b
        /*004e*/ 	.short	0x00ff


	//----- nvinfo : EIATTR_MERCURY_ISA_VERSION
	.align		4
        /*0050*/ 	.byte	0x03, 0x5f
        /*0052*/ 	.short	0x0101


	//----- nvinfo : EIATTR_VRC_CTA_INIT_COUNT
	.align		4
        /*0054*/ 	.byte	0x02, 0x4a
	.zero		1
	.zero		1


	//----- nvinfo : EIATTR_EXIT_INSTR_OFFSETS
	.align		4
        /*0058*/ 	.byte	0x04, 0x1c
        /*005a*/ 	.short	(.L_71 - .L_70)


	//   ....[0]....
.L_70:
        /*005c*/ 	.word	0x000026f0


	//----- nvinfo : EIATTR_CRS_STACK_SIZE
	.align		4
.L_71:
        /*0060*/ 	.byte	0x04, 0x1e
        /*0062*/ 	.short	(.L_73 - .L_72)
.L_72:
        /*0064*/ 	.word	0x00000000


	//----- nvinfo : EIATTR_CBANK_PARAM_SIZE
	.align		4
.L_73:
        /*0068*/ 	.byte	0x03, 0x19
        /*006a*/ 	.short	0x0020


	//----- nvinfo : EIATTR_PARAM_CBANK
	.align		4
        /*006c*/ 	.byte	0x04, 0x0a
        /*006e*/ 	.short	(.L_75 - .L_74)
	.align		4
.L_74:
        /*0070*/ 	.word	index@(.nv.constant0._Z11run_momentsPfS_PiP17curandStateXORWOW)
        /*0074*/ 	.short	0x0380
        /*0076*/ 	.short	0x0020


	//----- nvinfo : EIATTR_SW_WAR
	.align		4
.L_75:
        /*0078*/ 	.byte	0x04, 0x36
        /*007a*/ 	.short	(.L_77 - .L_76)
.L_76:
        /*007c*/ 	.word	0x00000008
.L_77:


//--------------------- .nv.info._Z4foldPfS_      --------------------------
	.section	.nv.info._Z4foldPfS_,"",@"SHT_CUDA_INFO"
	.sectionflags	@""
	.align	4


	//----- nvinfo : EIATTR_CUDA_API_VERSION
	.align		4
        /*0000*/ 	.byte	0x04, 0x37
        /*0002*/ 	.short	(.L_79 - .L_78)
.L_78:
        /*0004*/ 	.word	0x00000082


	//----- nvinfo : EIATTR_KPARAM_INFO
	.align		4
.L_79:
        /*0008*/ 	.byte	0x04, 0x17
        /*000a*/ 	.short	(.L_81 - .L_80)
.L_80:
        /*000c*/ 	.word	0x00000000
        /*0010*/ 	.short	0x0001
        /*0012*/ 	.short	0x0008
        /*0014*/ 	.byte	0x00, 0xf5, 0x21, 0x00


	//----- nvinfo : EIATTR_KPARAM_INFO
	.align		4
.L_81:
        /*0018*/ 	.byte	0x04, 0x17
        /*001a*/ 	.short	(.L_83 - .L_82)
.L_82:
        /*001c*/ 	.word	0x00000000
        /*0020*/ 	.short	0x0000
        /*0022*/ 	.short	0x0000
        /*0024*/ 	.byte	0x00, 0xf5, 0x21, 0x00


	//----- nvinfo : EIATTR_SPARSE_MMA_MASK
	.align		4
.L_83:
        /*0028*/ 	.byte	0x03, 0x50
        /*002a*/ 	.short	0x0000


	//----- nvinfo : EIATTR_MAXREG_COUNT
	.align		4
        /*002c*/ 	.byte	0x03, 0x1b
        /*002e*/ 	.short	0x00ff


	//----- nvinfo : EIATTR_MERCURY_ISA_VERSION
	.align		4
        /*0030*/ 	.byte	0x03, 0x5f
        /*0032*/ 	.short	0x0101


	//----- nvinfo : EIATTR_VRC_CTA_INIT_COUNT
	.align		4
        /*0034*/ 	.byte	0x02, 0x4a
	.zero		1
	.zero		1


	//----- nvinfo : EIATTR_EXIT_INSTR_OFFSETS
	.align		4
        /*0038*/ 	.byte	0x04, 0x1c
        /*003a*/ 	.short	(.L_85 - .L_84)


	//   ....[0]....
.L_84:
        /*003c*/ 	.word	0x00000130


	//----- nvinfo : EIATTR_CBANK_PARAM_SIZE
	.align		4
.L_85:
        /*0040*/ 	.byte	0x03, 0x19
        /*0042*/ 	.short	0x0010


	//----- nvinfo : EIATTR_PARAM_CBANK
	.align		4
        /*0044*/ 	.byte	0x04, 0x0a
        /*0046*/ 	.short	(.L_87 - .L_86)
	.align		4
.L_86:
        /*0048*/ 	.word	index@(.nv.constant0._Z4foldPfS_)
        /*004c*/ 	.short	0x0380
        /*004e*/ 	.short	0x0010


	//----- nvinfo : EIATTR_SW_WAR
	.align		4
.L_87:
        /*0050*/ 	.byte	0x04, 0x36
        /*0052*/ 	.short	(.L_89 - .L_88)
.L_88:
        /*0054*/ 	.word	0x00000008
.L_89:


//--------------------- .nv.info._Z12init_poissonPfPiP17curandStateXORWOW --------------------------
	.section	.nv.info._Z12init_poissonPfPiP17curandStateXORWOW,"",@"SHT_CUDA_INFO"
	.sectionflags	@""
	.align	4


	//----- nvinfo : EIATTR_CUDA_API_VERSION
	.align		4
        /*0000*/ 	.byte	0x04, 0x37
        /*0002*/ 	.short	(.L_91 - .L_90)
.L_90:
        /*0004*/ 	.word	0x00000082


	//----- nvinfo : EIATTR_KPARAM_INFO
	.align		4
.L_91:
        /*0008*/ 	.byte	0x04, 0x17
        /*000a*/ 	.short	(.L_93 - .L_92)
.L_92:
        /*000c*/ 	.word	0x00000000
        /*0010*/ 	.short	0x0002
        /*0012*/ 	.short	0x0010
        /*0014*/ 	.byte	0x00, 0xf5, 0x21, 0x00


	//----- nvinfo : EIATTR_KPARAM_INFO
	.align		4
.L_93:
        /*0018*/ 	.byte	0x04, 0x17
        /*001a*/ 	.short	(.L_95 - .L_94)
.L_94:
        /*001c*/ 	.word	0x00000000
        /*0020*/ 	.short	0x0001
        /*0022*/ 	.short	0x0008
        /*0024*/ 	.byte	0x00, 0xf5, 0x21, 0x00


	//----- nvinfo : EIATTR_KPARAM_INFO
	.align		4
.L_95:
        /*0028*/ 	.byte	0x04, 0x17
        /*002a*/ 	.short	(.L_97 - .L_96)
.L_96:
        /*002c*/ 	.word	0x00000000
        /*0030*/ 	.short	0x0000
        /*0032*/ 	.short	0x0000
        /*0034*/ 	.byte	0x00, 0xf5, 0x21, 0x00


	//----- nvinfo : EIATTR_SPARSE_MMA_MASK
	.align		4
.L_97:
        /*0038*/ 	.byte	0x03, 0x50
        /*003a*/ 	.short	0x0000


	//----- nvinfo : EIATTR_MAXREG_COUNT
	.align		4
        /*003c*/ 	.byte	0x03, 0x1b
        /*003e*/ 	.short	0x00ff


	//----- nvinfo : EIATTR_MERCURY_ISA_VERSION
	.align		4
        /*0040*/ 	.byte	0x03, 0x5f
        /*0042*/ 	.short	0x0101


	//----- nvinfo : EIATTR_VRC_CTA_INIT_COUNT
	.align		4
        /*0044*/ 	.byte	0x02, 0x4a
	.zero		1
	.zero		1


	//----- nvinfo : EIATTR_EXIT_INSTR_OFFSETS
	.align		4
        /*0048*/ 	.byte	0x04, 0x1c
        /*004a*/ 	.short	(.L_99 - .L_98)


	//   ....[0]....
.L_98:
        /*004c*/ 	.word	0x00000da0


	//----- nvinfo : EIATTR_CRS_STACK_SIZE
	.align		4
.L_99:
        /*0050*/ 	.byte	0x04, 0x1e
        /*0052*/ 	.short	(.L_101 - .L_100)
.L_100:
        /*0054*/ 	.word	0x00000000


	//----- nvinfo : EIATTR_CBANK_PARAM_SIZE
	.align		4
.L_101:
        /*0058*/ 	.byte	0x03, 0x19
        /*005a*/ 	.short	0x0018


	//----- nvinfo : EIATTR_PARAM_CBANK
	.align		4
        /*005c*/ 	.byte	0x04, 0x0a
        /*005e*/ 	.short	(.L_103 - .L_102)
	.align		4
.L_102:
        /*0060*/ 	.word	index@(.nv.constant0._Z12init_poissonPfPiP17curandStateXORWOW)
        /*0064*/ 	.short	0x0380
        /*0066*/ 	.short	0x0018


	//----- nvinfo : EIATTR_SW_WAR
	.align		4
.L_103:
        /*0068*/ 	.byte	0x04, 0x36
        /*006a*/ 	.short	(.L_105 - .L_104)
.L_104:
        /*006c*/ 	.word	0x00000008
.L_105:


//--------------------- .nv.info._Z12init_dev_rngPjP17curandStateXORWOW --------------------------
	.section	.nv.info._Z12init_dev_rngPjP17curandStateXORWOW,"",@"SHT_CUDA_INFO"
	.sectionflags	@""
	.align	4


	//----- nvinfo : EIATTR_CUDA_API_VERSION
	.align		4
        /*0000*/ 	.byte	0x04, 0x37
        /*0002*/ 	.short	(.L_107 - .L_106)
.L_106:
        /*0004*/ 	.word	0x00000082


	//----- nvinfo : EIATTR_KPARAM_INFO
	.align		4
.L_107:
        /*0008*/ 	.byte	0x04, 0x17
        /*000a*/ 	.short	(.L_109 - .L_108)
.L_108:
        /*000c*/ 	.word	0x00000000
        /*0010*/ 	.short	0x0001
        /*0012*/ 	.short	0x0008
        /*0014*/ 	.byte	0x00, 0xf5, 0x21, 0x00


	//----- nvinfo : EIATTR_KPARAM_INFO
	.align		4
.L_109:
        /*0018*/ 	.byte	0x04, 0x17
        /*001a*/ 	.short	(.L_111 - .L_110)
.L_110:
        /*001c*/ 	.word	0x00000000
        /*0020*/ 	.short	0x0000
        /*0022*/ 	.short	0x0000
        /*0024*/ 	.byte	0x00, 0xf5, 0x21, 0x00


	//----- nvinfo : EIATTR_SPARSE_MMA_MASK
	.align		4
.L_111:
        /*0028*/ 	.byte	0x03, 0x50
        /*002a*/ 	.short	0x0000


	//----- nvinfo : EIATTR_MAXREG_COUNT
	.align		4
        /*002c*/ 	.byte	0x03, 0x1b
        /*002e*/ 	.short	0x00ff


	//----- nvinfo : EIATTR_MERCURY_ISA_VERSION
	.align		4
        /*0030*/ 	.byte	0x03, 0x5f
        /*0032*/ 	.short	0x0101


	//----- nvinfo : EIATTR_VRC_CTA_INIT_COUNT
	.align		4
        /*0034*/ 	.byte	0x02, 0x4a
	.zero		1
	.zero		1


	//----- nvinfo : EIATTR_EXIT_INSTR_OFFSETS
	.align		4
        /*0038*/ 	.byte	0x04, 0x1c
        /*003a*/ 	.short	(.L_113 - .L_112)


	//   ....[0]....
.L_112:
        /*003c*/ 	.word	0x00000190


	//----- nvinfo : EIATTR_CBANK_PARAM_SIZE
	.align		4
.L_113:
        /*0040*/ 	.byte	0x03, 0x19
        /*0042*/ 	.short	0x0010


	//----- nvinfo : EIATTR_PARAM_CBANK
	.align		4
        /*0044*/ 	.byte	0x04, 0x0a
        /*0046*/ 	.short	(.L_115 - .L_114)
	.align		4
.L_114:
        /*0048*/ 	.word	index@(.nv.constant0._Z12init_dev_rngPjP17curandStateXORWOW)
        /*004c*/ 	.short	0x0380
        /*004e*/ 	.short	0x0010


	//----- nvinfo : EIATTR_SW_WAR
	.align		4
.L_115:
        /*0050*/ 	.byte	0x04, 0x36
        /*0052*/ 	.short	(.L_117 - .L_116)
.L_116:
        /*0054*/ 	.word	0x00000008
.L_117:


//--------------------- .nv.callgraph             --------------------------
	.section	.nv.callgraph,"",@"SHT_CUDA_CALLGRAPH"
	.align	4
	.sectionentsize	8
	.align		4
        /*0000*/ 	.word	0x00000000
	.align		4
        /*0004*/ 	.word	0xffffffff
	.align		4
        /*0008*/ 	.word	0x00000000
	.align		4
        /*000c*/ 	.word	0xfffffffe
	.align		4
        /*0010*/ 	.word	0x00000000
	.align		4
        /*0014*/ 	.word	0xfffffffd
	.align		4
        /*0018*/ 	.word	0x00000000
	.align		4
        /*001c*/ 	.word	0xfffffffc


//--------------------- .nv.constant4             --------------------------
	.section	.nv.constant4,"a",@progbits
	.align	8
	.align		8
.nv.constant4:
        /*0000*/ 	.dword	precalc_xorwow_matrix
	.align		8
        /*0008*/ 	.dword	precalc_xorwow_offset_matrix
	.align		8
        /*0010*/ 	.dword	mrg32k3aM1
	.align		8
        /*0018*/ 	.dword	mrg32k3aM2
	.align		8
        /*0020*/ 	.dword	mrg32k3aM1SubSeq
	.align		8
        /*0028*/ 	.dword	mrg32k3aM2SubSeq
	.align		8
        /*0030*/ 	.dword	mrg32k3aM1Seq
	.align		8
        /*0038*/ 	.dword	mrg32k3aM2Seq
	.align		8
        /*0040*/ 	.dword	__cudart_i2opi_f


//--------------------- .nv.constant3             --------------------------
	.section	.nv.constant3,"a",@progbits
	.align	8
.nv.constant3:
	.type		__cr_lgamma_table,@object
	.size		__cr_lgamma_table,(d_Dp - __cr_lgamma_table)
__cr_lgamma_table:
        /*0000*/ 	.byte	0x00, 0x00, 0x00, 0x00, 0x00, 0x00, 0x00, 0x00, 0x00, 0x00, 0x00, 0x00, 0x00, 0x00, 0x00, 0x00
        /*0010*/ 	.byte	0xef, 0x39, 0xfa, 0xfe, 0x42, 0x2e, 0xe6, 0x3f, 0x02, 0x20, 0x2a, 0xfa, 0x0b, 0xab, 0xfc, 0x3f
        /*0020*/ 	.byte	0xf9, 0x2c, 0x92, 0x7c, 0xa7, 0x6c, 0x09, 0x40, 0xc9, 0x79, 0x44, 0x3c, 0x64, 0x26, 0x13, 0x40
        /*0030*/ 	.byte	0xca, 0x01, 0xcf, 0x3a, 0x27, 0x51, 0x1a, 0x40, 0x30, 0xcc, 0x2d, 0xf3, 0xe1, 0x0c, 0x21, 0x40
        /*0040*/ 	.byte	0x0d, 0xb7, 0xfc, 0x82, 0x8e, 0x35, 0x25, 0x40
	.type		d_Dp,@object
	.size		d_Dp,(d_lambda - d_Dp)
d_Dp:
	.zero		4
	.type		d_lambda,@object
	.size		d_lambda,(d_mean - d_lambda)
d_lambda:
	.zero		4
	.type		d_mean,@object
	.size		d_mean,(d_spp - d_mean)
d_mean:
	.zero		4
	.type		d_spp,@object
	.size		d_spp,(d_samples - d_spp)
d_spp:
	.zero		4
	.type		d_samples,@object
	.size		d_samples,(.L_13 - d_samples)
d_samples:
	.zero		4
.L_13:
	.zero		4
	.type		d_paths,@object
	.size		d_paths,(d_domainx - d_paths)
d_paths:
	.zero		8
	.type		d_domainx,@object
	.size		d_domainx,(.L_15 - d_domainx)
d_domainx:
	.zero		1
.L_15:
	.zero		3
	.type		d_points,@object
	.size		d_points,(.L_16 - d_points)
d_points:
	.zero		4
.L_16:


//--------------------- .text._Z11run_momentsPfS_PiP17curandStateXORWOW --------------------------
	.section	.text._Z11run_momentsPfS_PiP17curandStateXORWOW,"ax",@progbits
	.align	128
        .global         _Z11run_momentsPfS_PiP17curandStateXORWOW
        .type           _Z11run_momentsPfS_PiP17curandStateXORWOW,@function
        .size           _Z11run_momentsPfS_PiP17curandStateXORWOW,(.L_x_101 - _Z11run_momentsPfS_PiP17curandStateXORWOW)
        .other          _Z11run_momentsPfS_PiP17curandStateXORWOW,@"STO_CUDA_ENTRY STV_DEFAULT"
_Z11run_momentsPfS_PiP17curandStateXORWOW:
.text._Z11run_momentsPfS_PiP17curandStateXORWOW:
[----:B------:R-:W0:Y:S01]  /*0000*/  LDC R1, c[0x0][0x37c] ;  /* 0x0000df00ff017b82 */ /* 0x000e220000000800 */
[----:B------:R-:W1:Y:S07]  /*0010*/  S2R R3, SR_TID.X ;  /* 0x0000000000037919 */ /* 0x000e6e0000002100 */
[----:B------:R-:W1:Y:S01]  /*0020*/  S2UR UR4, SR_CTAID.X ;  /* 0x00000000000479c3 */ /* 0x000e620000002500 */
[----:B------:R-:W2:Y:S01]  /*0030*/  LDCU.64 UR8, c[0x0][0x358] ;  /* 0x00006b00ff0877ac */ /* 0x000ea20008000a00 */
[----:B0-----:R-:W-:Y:S01]  /*0040*/  VIADD R1, R1, 0xffffffe0 ;  /* 0xffffffe001017836 */ /* 0x001fe20000000000 */
[----:B------:R-:W0:Y:S05]  /*0050*/  LDCU.64 UR6, c[0x3][0x48] ;  /* 0x00c00900ff0677ac */ /* 0x000e2a0008000a00 */
[----:B------:R-:W1:Y:S08]  /*0060*/  LDC R2, c[0x0][0x360] ;  /* 0x0000d800ff027b82 */ /* 0x000e700000000800 */
[----:B------:R-:W3:Y:S08]  /*0070*/  LDC.64 R24, c[0x0][0x380] ;  /* 0x0000e000ff187b82 */ /* 0x000ef00000000a00 */
[----:B------:R-:W4:Y:S08]  /*0080*/  LDC.64 R6, c[0x0][0x390] ;  /* 0x0000e400ff067b82 */ /* 0x000f300000000a00 */
[----:B------:R-:W0:Y:S01]  /*0090*/  LDC.64 R10, c[0x0][0x398] ;  /* 0x0000e600ff0a7b82 */ /* 0x000e220000000a00 */
[----:B-1----:R-:W-:Y:S01]  /*00a0*/  IMAD R2, R2, UR4, R3 ;  /* 0x0000000402027c24 */ /* 0x002fe2000f8e0203 */
[----:B------:R-:W1:Y:S03]  /*00b0*/  LDCU UR4, c[0x3][0x64] ;  /* 0x00c00c80ff0477ac */ /* 0x000e660008000800 */
[----:B---3--:R-:W-:-:S06]  /*00c0*/  IMAD.WIDE.U32 R24, R2, 0x4, R24 ;  /* 0x0000000402187825 */ /* 0x008fcc00078e0018 */
[----:B--2---:R2:W5:Y:S01]  /*00d0*/  LDG.E R24, desc[UR8][R24.64] ;  /* 0x0000000818187981 */ /* 0x004562000c1e1900 */
[----:B----4-:R-:W-:-:S05]  /*00e0*/  IMAD.WIDE.U32 R6, R2, 0x4, R6 ;  /* 0x0000000402067825 */ /* 0x010fca00078e0006 */
[----:B------:R2:W5:Y:S01]  /*00f0*/  LDG.E R3, desc[UR8][R6.64] ;  /* 0x0000000806037981 */ /* 0x000562000c1e1900 */
[----:B0-----:R-:W-:-:S05]  /*0100*/  IMAD.WIDE.U32 R10, R2, 0x30, R10 ;  /* 0x00000030020a7825 */ /* 0x001fca00078e000a */
[----:B------:R2:W5:Y:S04]  /*0110*/  LDG.E R4, desc[UR8][R10.64+0x20] ;  /* 0x000020080a047981 */ /* 0x000568000c1e1900 */
[----:B------:R2:W5:Y:S04]  /*0120*/  LDG.E.64 R28, desc[UR8][R10.64+0x28] ;  /* 0x000028080a1c7981 */ /* 0x000568000c1e1b00 */
[----:B------:R2:W5:Y:S04]  /*0130*/  LDG.E.64 R18, desc[UR8][R10.64] ;  /* 0x000000080a127981 */ /* 0x000568000c1e1b00 */
[----:B------:R2:W5:Y:S04]  /*0140*/  LDG.E.64 R16, desc[UR8][R10.64+0x8] ;  /* 0x000008080a107981 */ /* 0x000568000c1e1b00 */
[----:B------:R2:W5:Y:S04]  /*0150*/  LDG.E.64 R14, desc[UR8][R10.64+0x10] ;  /* 0x000010080a0e7981 */ /* 0x000568000c1e1b00 */
[----:B------:R2:W5:Y:S01]  /*0160*/  LDG.E.64 R12, desc[UR8][R10.64+0x18] ;  /* 0x000018080a0c7981 */ /* 0x000562000c1e1b00 */
[----:B-1----:R-:W-:Y:S01]  /*0170*/  UISETP.NE.U32.AND UP0, UPT, UR4, URZ, UPT ;  /* 0x000000ff0400728c */ /* 0x002fe2000bf05070 */
[----:B------:R-:W-:Y:S01]  /*0180*/  IMAD.U32 R8, RZ, RZ, UR6 ;  /* 0x00000006ff087e24 */ /* 0x000fe2000f8e00ff */
[----:B------:R-:W-:-:S07]  /*0190*/  MOV R5, UR7 ;  /* 0x0000000700057c02 */ /* 0x000fce0008000f00 */
[----:B--2---:R-:W-:Y:S05]  /*01a0*/  BRA.U UP0, `(.L_x_0) ;  /* 0x0000000100547547 */ /* 0x004fea000b800000 */
[----:B------:R-:W0:Y:S02]  /*01b0*/  LDCU UR4, c[0x3][0x60] ;  /* 0x00c00c00ff0477ac */ /* 0x000e240008000800 */
[----:B0-----:R-:W0:Y:S01]  /*01c0*/  I2F.U32.RP R0, UR4 ;  /* 0x0000000400007d06 */ /* 0x001e220008209000 */
[----:B------:R-:W-:-:S07]  /*01d0*/  ISETP.NE.U32.AND P2, PT, RZ, UR4, PT ;  /* 0x00000004ff007c0c */ /* 0x000fce000bf45070 */
[----:B0-----:R-:W0:Y:S02]  /*01e0*/  MUFU.RCP R0, R0 ;  /* 0x0000000000007308 */ /* 0x001e240000001000 */
[----:B0-----:R-:W-:-:S06]  /*01f0*/  VIADD R6, R0, 0xffffffe ;  /* 0x0ffffffe00067836 */ /* 0x001fcc0000000000 */
[----:B------:R0:W1:Y:S02]  /*0200*/  F2I.FTZ.U32.TRUNC.NTZ R7, R6 ;  /* 0x0000000600077305 */ /* 0x000064000021f000 */
[----:B0-----:R-:W-:Y:S02]  /*0210*/  HFMA2 R6, -RZ, RZ, 0, 0 ;  /* 0x00000000ff067431 */ /* 0x001fe400000001ff */
[----:B-1----:R-:W-:-:S04]  /*0220*/  IMAD.MOV R9, RZ, RZ, -R7 ;  /* 0x000000ffff097224 */ /* 0x002fc800078e0a07 */
[----:B------:R-:W-:-:S04]  /*0230*/  IMAD R9, R9, UR4, RZ ;  /* 0x0000000409097c24 */ /* 0x000fc8000f8e02ff */
[----:B------:R-:W-:-:S06]  /*0240*/  IMAD.HI.U32 R7, R7, R9, R6 ;  /* 0x0000000907077227 */ /* 0x000fcc00078e0006 */
[----:B------:R-:W-:-:S04]  /*0250*/  IMAD.HI.U32 R6, R7, R2, RZ ;  /* 0x0000000207067227 */ /* 0x000fc800078e00ff */
[----:B------:R-:W-:-:S04]  /*0260*/  IMAD.MOV R7, RZ, RZ, -R6 ;  /* 0x000000ffff077224 */ /* 0x000fc800078e0a06 */
[----:B------:R-:W-:Y:S02]  /*0270*/  IMAD R2, R7, UR4, R2 ;  /* 0x0000000407027c24 */ /* 0x000fe4000f8e0202 */
[----:B------:R-:W-:-:S03]  /*0280*/  IMAD.MOV.U32 R7, RZ, RZ, RZ ;  /* 0x000000ffff077224 */ /* 0x000fc600078e00ff */
[----:B------:R-:W-:-:S13]  /*0290*/  ISETP.GE.U32.AND P0, PT, R2, UR4, PT ;  /* 0x0000000402007c0c */ /* 0x000fda000bf06070 */
[----:B------:R-:W-:Y:S01]  /*02a0*/  @P0 VIADD R2, R2, -UR4 ;  /* 0x8000000402020c36 */ /* 0x000fe20008000000 */
[----:B------:R-:W-:-:S04]  /*02b0*/  @P0 IADD3 R6, PT, PT, R6, 0x1, RZ ;  /* 0x0000000106060810 */ /* 0x000fc80007ffe0ff */
[----:B------:R-:W-:-:S13]  /*02c0*/  ISETP.GE.U32.AND P1, PT, R2, UR4, PT ;  /* 0x0000000402007c0c */ /* 0x000fda000bf26070 */
[----:B------:R-:W-:Y:S01]  /*02d0*/  @P1 VIADD R6, R6, 0x1 ;  /* 0x0000000106061836 */ /* 0x000fe20000000000 */
[----:B------:R-:W-:Y:S01]  /*02e0*/  @!P2 LOP3.LUT R6, RZ, UR4, RZ, 0x33, !PT ;  /* 0x00000004ff06ac12 */ /* 0x000fe2000f8e33ff */
[----:B------:R-:W-:Y:S06]  /*02f0*/  BRA `(.L_x_1) ;  /* 0x0000000000107947 */ /* 0x000fec0003800000 */
.L_x_0:
[----:B------:R-:W-:-:S07]  /*0300*/  MOV R0, 0x320 ;  /* 0x0000032000007802 */ /* 0x000fce0000000f00 */
[----:B-----5:R-:W-:Y:S05]  /*0310*/  CALL.REL.NOINC `($__internal_0_$__cuda_sm20_div_s64) ;  /* 0x0000002000f87944 */ /* 0x020fea0003c00000 */
[----:B------:R-:W-:Y:S01]  /*0320*/  MOV R6, R2 ;  /* 0x0000000200067202 */ /* 0x000fe20000000f00 */
[----:B------:R-:W-:-:S07]  /*0330*/  IMAD.MOV.U32 R7, RZ, RZ, R9 ;  /* 0x000000ffff077224 */ /* 0x000fce00078e0009 */
.L_x_1:
[----:B------:R-:W0:Y:S01]  /*0340*/  LDCU UR7, c[0x3][0x6c] ;  /* 0x00c00d80ff0777ac */ /* 0x000e220008000800 */
[----:B------:R-:W-:Y:S01]  /*0350*/  BSSY.RECONVERGENT B0, `(.L_x_2) ;  /* 0x000001e000007945 */ /* 0x000fe20003800200 */
[----:B0-----:R-:W-:-:S06]  /*0360*/  USHF.R.S32.HI UR6, URZ, 0x1f, UR7 ;  /* 0x0000001fff067899 */ /* 0x001fcc0008011407 */
[----:B------:R-:W-:-:S04]  /*0370*/  LOP3.LUT R0, R7, UR6, RZ, 0xfc, !PT ;  /* 0x0000000607007c12 */ /* 0x000fc8000f8efcff */
[----:B------:R-:W-:-:S13]  /*0380*/  ISETP.NE.U32.AND P0, PT, R0, RZ, PT ;  /* 0x000000ff0000720c */ /* 0x000fda0003f05070 */
[----:B------:R-:W-:Y:S05]  /*0390*/  @P0 BRA `(.L_x_3) ;  /* 0x00000000004c0947 */ /* 0x000fea0003800000 */
[----:B------:R-:W0:Y:S01]  /*03a0*/  I2F.U32.RP R0, UR7 ;  /* 0x0000000700007d06 */ /* 0x000e220008209000 */
[----:B------:R-:W-:-:S07]  /*03b0*/  ISETP.NE.U32.AND P1, PT, RZ, UR7, PT ;  /* 0x00000007ff007c0c */ /* 0x000fce000bf25070 */
[----:B0-----:R-:W0:Y:S02]  /*03c0*/  MUFU.RCP R0, R0 ;  /* 0x0000000000007308 */ /* 0x001e240000001000 */
[----:B0-----:R-:W-:-:S06]  /*03d0*/  VIADD R10, R0, 0xffffffe ;  /* 0x0ffffffe000a7836 */ /* 0x001fcc0000000000 */
[----:B------:R0:W1:Y:S02]  /*03e0*/  F2I.FTZ.U32.TRUNC.NTZ R11, R10 ;  /* 0x0000000a000b7305 */ /* 0x000064000021f000 */
[----:B0-----:R-:W-:Y:S01]  /*03f0*/  IMAD.MOV.U32 R10, RZ, RZ, RZ ;  /* 0x000000ffff0a7224 */ /* 0x001fe200078e00ff */
[----:B-1----:R-:W-:-:S05]  /*0400*/  IADD3 R7, PT, PT, RZ, -R11, RZ ;  /* 0x8000000bff077210 */ /* 0x002fca0007ffe0ff */
[----:B------:R-:W-:-:S04]  /*0410*/  IMAD R7, R7, UR7, RZ ;  /* 0x0000000707077c24 */ /* 0x000fc8000f8e02ff */
[----:B------:R-:W-:-:S04]  /*0420*/  IMAD.HI.U32 R11, R11, R7, R10 ;  /* 0x000000070b0b7227 */ /* 0x000fc800078e000a */
[----:B------:R-:W-:Y:S02]  /*0430*/  IMAD.MOV.U32 R7, RZ, RZ, RZ ;  /* 0x000000ffff077224 */ /* 0x000fe400078e00ff */
[----:B------:R-:W-:-:S04]  /*0440*/  IMAD.HI.U32 R11, R11, R6, RZ ;  /* 0x000000060b0b7227 */ /* 0x000fc800078e00ff */
[----:B------:R-:W-:-:S04]  /*0450*/  IMAD.MOV R11, RZ, RZ, -R11 ;  /* 0x000000ffff0b7224 */ /* 0x000fc800078e0a0b */
[----:B------:R-:W-:-:S05]  /*0460*/  IMAD R6, R11, UR7, R6 ;  /* 0x000000070b067c24 */ /* 0x000fca000f8e0206 */
[----:B------:R-:W-:-:S13]  /*0470*/  ISETP.GE.U32.AND P0, PT, R6, UR7, PT ;  /* 0x0000000706007c0c */ /* 0x000fda000bf06070 */
[----:B------:R-:W-:-:S04]  /*0480*/  @P0 IADD3 R6, PT, PT, R6, -UR7, RZ ;  /* 0x8000000706060c10 */ /* 0x000fc8000fffe0ff */
[----:B------:R-:W-:-:S13]  /*0490*/  ISETP.GE.U32.AND P0, PT, R6, UR7, PT ;  /* 0x0000000706007c0c */ /* 0x000fda000bf06070 */
[----:B------:R-:W-:Y:S01]  /*04a0*/  @P0 VIADD R6, R6, -UR7 ;  /* 0x8000000706060c36 */ /* 0x000fe20008000000 */
[----:B------:R-:W-:Y:S01]  /*04b0*/  @!P1 LOP3.LUT R6, RZ, UR7, RZ, 0x33, !PT ;  /* 0x00000007ff069c12 */ /* 0x000fe2000f8e33ff */
[----:B------:R-:W-:Y:S06]  /*04c0*/  BRA `(.L_x_4) ;  /* 0x0000000000187947 */ /* 0x000fec0003800000 */
.L_x_3:
[----:B------:R-:W-:Y:S01]  /*04d0*/  MOV R2, R6 ;  /* 0x0000000600027202 */ /* 0x000fe20000000f00 */
[----:B------:R-:W-:Y:S01]  /*04e0*/  IMAD.MOV.U32 R9, RZ, RZ, R7 ;  /* 0x000000ffff097224 */ /* 0x000fe200078e0007 */
[----:B------:R-:W-:-:S07]  /*04f0*/  MOV R0, 0x510 ;  /* 0x0000051000007802 */ /* 0x000fce0000000f00 */
[----:B-----5:R-:W-:Y:S05]  /*0500*/  CALL.REL.NOINC `($__internal_2_$__cuda_sm20_rem_s64) ;  /* 0x0000002800847944 */ /* 0x020fea0003c00000 */
[----:B------:R-:W-:Y:S01]  /*0510*/  IMAD.MOV.U32 R6, RZ, RZ, R2 ;  /* 0x000000ffff067224 */ /* 0x000fe200078e0002 */
[----:B------:R-:W-:-:S07]  /*0520*/  MOV R7, R9 ;  /* 0x0000000900077202 */ /* 0x000fce0000000f00 */
.L_x_4:
[----:B------:R-:W-:Y:S05]  /*0530*/  BSYNC.RECONVERGENT B0 ;  /* 0x0000000000007941 */ /* 0x000fea0003800200 */
.L_x_2:
[----:B------:R-:W0:Y:S02]  /*0540*/  LDCU.64 UR4, c[0x0][0x388] ;  /* 0x00007100ff0477ac */ /* 0x000e240008000a00 */
[C---:B0-----:R-:W-:Y:S01]  /*0550*/  LEA R10, P0, R6.reuse, UR4, 0x2 ;  /* 0x00000004060a7c11 */ /* 0x041fe2000f8010ff */
[----:B------:R-:W0:Y:S03]  /*0560*/  LDCU.U8 UR4, c[0x3][0x68] ;  /* 0x00c00d00ff0477ac */ /* 0x000e260008000000 */
[----:B------:R-:W-:-:S05]  /*0570*/  LEA.HI.X R11, R6, UR5, R7, 0x2, P0 ;  /* 0x00000005060b7c11 */ /* 0x000fca00080f1407 */
[----:B------:R1:W5:Y:S01]  /*0580*/  LDG.E R6, desc[UR8][R10.64] ;  /* 0x000000080a067981 */ /* 0x000362000c1e1900 */
[----:B0-----:R-:W-:-:S04]  /*0590*/  UPRMT UR4, UR4, 0x9910, URZ ;  /* 0x0000991004047896 */ /* 0x001fc800080000ff */
[----:B------:R-:W-:-:S09]  /*05a0*/  UISETP.NE.AND UP0, UPT, UR4, 0x6c, UPT ;  /* 0x0000006c0400788c */ /* 0x000fd2000bf05270 */
[----:B-1----:R-:W-:Y:S05]  /*05b0*/  BRA.U !UP0, `(.L_x_5) ;  /* 0x00000001085c7547 */ /* 0x002fea000b800000 */
[----:B------:R-:W-:-:S09]  /*05c0*/  UISETP.NE.AND UP0, UPT, UR4, 0x70, UPT ;  /* 0x000000700400788c */ /* 0x000fd2000bf05270 */
[----:B------:R-:W-:Y:S05]  /*05d0*/  BRA.U UP0, `(.L_x_6) ;  /* 0x0000000100a47547 */ /* 0x000fea000b800000 */
[----:B------:R-:W0:Y:S01]  /*05e0*/  LDC R0, c[0x3][0x50] ;  /* 0x00c01400ff007b82 */ /* 0x000e220000000800 */
[----:B-----5:R-:W-:Y:S01]  /*05f0*/  IMAD.MOV.U32 R8, RZ, RZ, R6 ;  /* 0x000000ffff087224 */ /* 0x020fe200078e0006 */
[----:B0-----:R-:W-:-:S13]  /*0600*/  FSETP.NEU.AND P0, PT, R0, RZ, PT ;  /* 0x000000ff0000720b */ /* 0x001fda0003f0d000 */
[----:B------:R-:W-:Y:S05]  /*0610*/  @!P0 BRA `(.L_x_6) ;  /* 0x0000000000948947 */ /* 0x000fea0003800000 */
[----:B------:R-:W0:Y:S01]  /*0620*/  MUFU.RCP R5, R6 ;  /* 0x0000000600057308 */ /* 0x000e220000001000 */
[----:B------:R-:W-:Y:S01]  /*0630*/  FMUL R0, R0, R0 ;  /* 0x0000000000007220 */ /* 0x000fe20000400000 */
[----:B------:R-:W-:Y:S06]  /*0640*/  BSSY.RECONVERGENT B0, `(.L_x_7) ;  /* 0x000000c000007945 */ /* 0x000fec0003800200 */
[----:B------:R-:W1:Y:S01]  /*0650*/  FCHK P0, R0, R6 ;  /* 0x0000000600007302 */ /* 0x000e620000000000 */
[----:B0-----:R-:W-:-:S04]  /*0660*/  FFMA R2, -R6, R5, 1 ;  /* 0x3f80000006027423 */ /* 0x001fc80000000105 */
[----:B------:R-:W-:-:S04]  /*0670*/  FFMA R5, R5, R2, R5 ;  /* 0x0000000205057223 */ /* 0x000fc80000000005 */
[----:B------:R-:W-:-:S04]  /*0680*/  FFMA R2, R0, R5, RZ ;  /* 0x0000000500027223 */ /* 0x000fc800000000ff */
[----:B------:R-:W-:-:S04]  /*0690*/  FFMA R7, -R6, R2, R0 ;  /* 0x0000000206077223 */ /* 0x000fc80000000100 */
[----:B------:R-:W-:Y:S01]  /*06a0*/  FFMA R5, R5, R7, R2 ;  /* 0x0000000705057223 */ /* 0x000fe20000000002 */
[----:B-1----:R-:W-:Y:S06]  /*06b0*/  @!P0 BRA `(.L_x_8) ;  /* 0x0000000000108947 */ /* 0x002fec0003800000 */
[----:B------:R-:W-:Y:S01]  /*06c0*/  IMAD.MOV.U32 R26, RZ, RZ, R6 ;  /* 0x000000ffff1a7224 */ /* 0x000fe200078e0006 */
[----:B------:R-:W-:-:S07]  /*06d0*/  MOV R2, 0x6f0 ;  /* 0x000006f000027802 */ /* 0x000fce0000000f00 */
[----:B------:R-:W-:Y:S05]  /*06e0*/  CALL.REL.NOINC `($__internal_4_$__cuda_sm3x_div_rn_noftz_f32_slowpath) ;  /* 0x0000002c00a07944 */ /* 0x000fea0003c00000 */
[----:B------:R-:W-:-:S07]  /*06f0*/  MOV R5, R0 ;  /* 0x0000000000057202 */ /* 0x000fce0000000f00 */
.L_x_8:
[----:B------:R-:W-:Y:S05]  /*0700*/  BSYNC.RECONVERGENT B0 ;  /* 0x0000000000007941 */ /* 0x000fea0003800200 */
.L_x_7:
[----:B------:R-:W-:Y:S01]  /*0710*/  IMAD.MOV.U32 R8, RZ, RZ, R6 ;  /* 0x000000ffff087224 */ /* 0x000fe200078e0006 */
[----:B------:R-:W-:Y:S06]  /*0720*/  BRA `(.L_x_6) ;  /* 0x0000000000507947 */ /* 0x000fec0003800000 */
.L_x_5:
        /* <DEDUP_REMOVED lines=14> */
[----:B------:R-:W-:Y:S02]  /*0810*/  MOV R26, R6 ;  /* 0x00000006001a7202 */ /* 0x000fe40000000f00 */
[----:B------:R-:W-:-:S07]  /*0820*/  MOV R2, 0x840 ;  /* 0x0000084000027802 */ /* 0x000fce0000000f00 */
[----:B------:R-:W-:Y:S05]  /*0830*/  CALL.REL.NOINC `($__internal_4_$__cuda_sm3x_div_rn_noftz_f32_slowpath) ;  /* 0x0000002c004c7944 */ /* 0x000fea0003c00000 */
[----:B------:R-:W-:-:S07]  /*0840*/  IMAD.MOV.U32 R8, RZ, RZ, R0 ;  /* 0x000000ffff087224 */ /* 0x000fce00078e0000 */
.L_x_10:
[----:B------:R-:W-:Y:S05]  /*0850*/  BSYNC.RECONVERGENT B0 ;  /* 0x0000000000007941 */ /* 0x000fea0003800200 */
.L_x_9:
[----:B------:R-:W-:-:S07]  /*0860*/  IMAD.MOV.U32 R5, RZ, RZ, R6 ;  /* 0x000000ffff057224 */ /* 0x000fce00078e0006 */
.L_x_6:
[----:B------:R-:W-:Y:S01]  /*0870*/  IADD3 R0, PT, PT, R5, 0x1800000, RZ ;  /* 0x0180000005007810 */ /* 0x000fe20007ffe0ff */
[----:B------:R-:W-:Y:S03]  /*0880*/  BSSY.RECONVERGENT B0, `(.L_x_11) ;  /* 0x000000b000007945 */ /* 0x000fe60003800200 */
[----:B------:R-:W-:-:S04]  /*0890*/  LOP3.LUT R0, R0, 0x7f800000, RZ, 0xc0, !PT ;  /* 0x7f80000000007812 */ /* 0x000fc800078ec0ff */
[----:B------:R-:W-:-:S13]  /*08a0*/  ISETP.GT.U32.AND P0, PT, R0, 0x1ffffff, PT ;  /* 0x01ffffff0000780c */ /* 0x000fda0003f04070 */
[----:B------:R-:W-:Y:S05]  /*08b0*/  @P0 BRA `(.L_x_12) ;  /* 0x00000000000c0947 */ /* 0x000fea0003800000 */
[----:B------:R-:W-:-:S07]  /*08c0*/  MOV R2, 0x8e0 ;  /* 0x000008e000027802 */ /* 0x000fce0000000f00 */
[----:B-----5:R-:W-:Y:S05]  /*08d0*/  CALL.REL.NOINC `($__internal_1_$__cuda_sm20_rcp_rn_f32_slowpath) ;  /* 0x0000002000b87944 */ /* 0x020fea0003c00000 */
[----:B------:R-:W-:Y:S05]  /*08e0*/  BRA `(.L_x_13) ;  /* 0x0000000000107947 */ /* 0x000fea0003800000 */
.L_x_12:
[----:B------:R-:W0:Y:S02]  /*08f0*/  MUFU.RCP R0, R5 ;  /* 0x0000000500007308 */ /* 0x000e240000001000 */
[----:B0-----:R-:W-:-:S04]  /*0900*/  FFMA R2, R0, R5, -1 ;  /* 0xbf80000000027423 */ /* 0x001fc80000000005 */
[----:B------:R-:W-:-:S04]  /*0910*/  FADD.FTZ R7, -R2, -RZ ;  /* 0x800000ff02077221 */ /* 0x000fc80000010100 */
[----:B------:R-:W-:-:S07]  /*0920*/  FFMA R0, R0, R7, R0 ;  /* 0x0000000700007223 */ /* 0x000fce0000000000 */
.L_x_13:
[----:B------:R-:W-:Y:S05]  /*0930*/  BSYNC.RECONVERGENT B0 ;  /* 0x0000000000007941 */ /* 0x000fea0003800200 */
.L_x_11:
[----:B------:R-:W0:Y:S01]  /*0940*/  LDCU UR4, c[0x3][0x54] ;  /* 0x00c00a80ff0477ac */ /* 0x000e220008000800 */
[----:B------:R-:W-:Y:S01]  /*0950*/  BSSY.RECONVERGENT B0, `(.L_x_14) ;  /* 0x000000d000007945 */ /* 0x000fe20003800200 */
[----:B0-----:R-:W-:-:S04]  /*0960*/  I2FP.F32.S32 R26, UR4 ;  /* 0x00000004001a7c45 */ /* 0x001fc80008201400 */
[----:B------:R-:W0:Y:S08]  /*0970*/  MUFU.RCP R7, R26 ;  /* 0x0000001a00077308 */ /* 0x000e300000001000 */
[----:B------:R-:W1:Y:S01]  /*0980*/  FCHK P0, R0, R26 ;  /* 0x0000001a00007302 */ /* 0x000e620000000000 */
[----:B0----5:R-:W-:-:S04]  /*0990*/  FFMA R6, -R26, R7, 1 ;  /* 0x3f8000001a067423 */ /* 0x021fc80000000107 */
[----:B------:R-:W-:-:S04]  /*09a0*/  FFMA R6, R7, R6, R7 ;  /* 0x0000000607067223 */ /* 0x000fc80000000007 */
[----:B------:R-:W-:-:S04]  /*09b0*/  FFMA R7, R6, R0, RZ ;  /* 0x0000000006077223 */ /* 0x000fc800000000ff */
[----:B------:R-:W-:-:S04]  /*09c0*/  FFMA R2, -R26, R7, R0 ;  /* 0x000000071a027223 */ /* 0x000fc80000000100 */
[----:B------:R-:W-:Y:S01]  /*09d0*/  FFMA R6, R6, R2, R7 ;  /* 0x0000000206067223 */ /* 0x000fe20000000007 */
[----:B-1----:R-:W-:Y:S06]  /*09e0*/  @!P0 BRA `(.L_x_15) ;  /* 0x00000000000c8947 */ /* 0x002fec0003800000 */
[----:B------:R-:W-:-:S07]  /*09f0*/  MOV R2, 0xa10 ;  /* 0x00000a1000027802 */ /* 0x000fce0000000f00 */
[----:B------:R-:W-:Y:S05]  /*0a00*/  CALL.REL.NOINC `($__internal_4_$__cuda_sm3x_div_rn_noftz_f32_slowpath) ;  /* 0x0000002800d87944 */ /* 0x000fea0003c00000 */
[----:B------:R-:W-:-:S07]  /*0a10*/  IMAD.MOV.U32 R6, RZ, RZ, R0 ;  /* 0x000000ffff067224 */ /* 0x000fce00078e0000 */
.L_x_15:
[----:B------:R-:W-:Y:S05]  /*0a20*/  BSYNC.RECONVERGENT B0 ;  /* 0x0000000000007941 */ /* 0x000fea0003800200 */
.L_x_14:
[----:B------:R-:W0:Y:S02]  /*0a30*/  LDCU UR4, c[0x3][0x58] ;  /* 0x00c00b00ff0477ac */ /* 0x000e240008000800 */
[----:B0-----:R-:W-:-:S09]  /*0a40*/  UISETP.GE.AND UP0, UPT, UR4, 0x1, UPT ;  /* 0x000000010400788c */ /* 0x001fd2000bf06270 */
[----:B------:R-:W-:Y:S05]  /*0a50*/  BRA.U !UP0, `(.L_x_16) ;  /* 0x0000001908dc7547 */ /* 0x000fea000b800000 */
[----:B------:R-:W-:Y:S01]  /*0a60*/  FMUL R0, R5, R8 ;  /* 0x0000000805007220 */ /* 0x000fe20000400000 */
[----:B------:R-:W-:Y:S03]  /*0a70*/  BSSY.RECONVERGENT B0, `(.L_x_17) ;  /* 0x000000d000007945 */ /* 0x000fe60003800200 */
[----:B------:R-:W-:Y:S01]  /*0a80*/  VIADD R2, R0, 0xf3000000 ;  /* 0xf300000000027836 */ /* 0x000fe20000000000 */
[----:B------:R0:W1:Y:S04]  /*0a90*/  MUFU.RSQ R9, R0 ;  /* 0x0000000000097308 */ /* 0x0000680000001400 */
[----:B------:R-:W-:-:S13]  /*0aa0*/  ISETP.GT.U32.AND P0, PT, R2, 0x727fffff, PT ;  /* 0x727fffff0200780c */ /* 0x000fda0003f04070 */
[----:B01----:R-:W-:Y:S05]  /*0ab0*/  @!P0 BRA `(.L_x_18) ;  /* 0x0000000000108947 */ /* 0x003fea0003800000 */
[----:B------:R-:W-:-:S07]  /*0ac0*/  MOV R21, 0xae0 ;  /* 0x00000ae000157802 */ /* 0x000fce0000000f00 */
[----:B------:R-:W-:Y:S05]  /*0ad0*/  CALL.REL.NOINC `($__internal_3_$__cuda_sm20_sqrt_rn_f32_slowpath) ;  /* 0x00000028004c7944 */ /* 0x000fea0003c00000 */
[----:B------:R-:W-:Y:S01]  /*0ae0*/  MOV R7, R2 ;  /* 0x0000000200077202 */ /* 0x000fe20000000f00 */
[----:B------:R-:W-:Y:S06]  /*0af0*/  BRA `(.L_x_19) ;  /* 0x0000000000107947 */ /* 0x000fec0003800000 */
.L_x_18:
[----:B------:R-:W-:Y:S01]  /*0b00*/  FMUL.FTZ R7, R0, R9 ;  /* 0x0000000900077220 */ /* 0x000fe20000410000 */
[----:B------:R-:W-:-:S03]  /*0b10*/  FMUL.FTZ R2, R9, 0.5 ;  /* 0x3f00000009027820 */ /* 0x000fc60000410000 */
[----:B------:R-:W-:-:S04]  /*0b20*/  FFMA R0, -R7, R7, R0 ;  /* 0x0000000707007223 */ /* 0x000fc80000000100 */
[----:B------:R-:W-:-:S07]  /*0b30*/  FFMA R7, R0, R2, R7 ;  /* 0x0000000200077223 */ /* 0x000fce0000000007 */
.L_x_19:
[----:B------:R-:W-:Y:S05]  /*0b40*/  BSYNC.RECONVERGENT B0 ;  /* 0x0000000000007941 */ /* 0x000fea0003800200 */
.L_x_17:
[----:B------:R-:W0:Y:S01]  /*0b50*/  MUFU.RCP R9, R8 ;  /* 0x0000000800097308 */ /* 0x000e220000001000 */
[----:B------:R-:W-:Y:S01]  /*0b60*/  BSSY.RECONVERGENT B0, `(.L_x_20) ;  /* 0x000000d000007945 */ /* 0x000fe20003800200 */
[----:B------:R-:W-:-:S06]  /*0b70*/  FMUL R7, R7, R6 ;  /* 0x0000000607077220 */ /* 0x000fcc0000400000 */
[----:B------:R-:W1:Y:S01]  /*0b80*/  FCHK P0, R5, R8 ;  /* 0x0000000805007302 */ /* 0x000e620000000000 */
[----:B0-----:R-:W-:-:S04]  /*0b90*/  FFMA R0, R9, -R8, 1 ;  /* 0x3f80000009007423 */ /* 0x001fc80000000808 */
[----:B------:R-:W-:-:S04]  /*0ba0*/  FFMA R0, R9, R0, R9 ;  /* 0x0000000009007223 */ /* 0x000fc80000000009 */
[----:B------:R-:W-:-:S04]  /*0bb0*/  FFMA R2, R0, R5, RZ ;  /* 0x0000000500027223 */ /* 0x000fc800000000ff */
[----:B------:R-:W-:-:S04]  /*0bc0*/  FFMA R9, R2, -R8, R5 ;  /* 0x8000000802097223 */ /* 0x000fc80000000005 */
[----:B------:R-:W-:Y:S01]  /*0bd0*/  FFMA R0, R0, R9, R2 ;  /* 0x0000000900007223 */ /* 0x000fe20000000002 */
[----:B-1----:R-:W-:Y:S06]  /*0be0*/  @!P0 BRA `(.L_x_21) ;  /* 0x0000000000108947 */ /* 0x002fec0003800000 */
[----:B------:R-:W-:Y:S01]  /*0bf0*/  IMAD.MOV.U32 R26, RZ, RZ, R8 ;  /* 0x000000ffff1a7224 */ /* 0x000fe200078e0008 */
[----:B------:R-:W-:Y:S01]  /*0c00*/  MOV R2, 0xc30 ;  /* 0x00000c3000027802 */ /* 0x000fe20000000f00 */
[----:B------:R-:W-:-:S07]  /*0c10*/  IMAD.MOV.U32 R0, RZ, RZ, R5 ;  /* 0x000000ffff007224 */ /* 0x000fce00078e0005 */
[----:B------:R-:W-:Y:S05]  /*0c20*/  CALL.REL.NOINC `($__internal_4_$__cuda_sm3x_div_rn_noftz_f32_slowpath) ;  /* 0x0000002800507944 */ /* 0x000fea0003c00000 */
.L_x_21:
[----:B------:R-:W-:Y:S05]  /*0c30*/  BSYNC.RECONVERGENT B0 ;  /* 0x0000000000007941 */ /* 0x000fea0003800200 */
.L_x_20:
[----:B------:R-:W-:Y:S01]  /*0c40*/  IADD3 R2, PT, PT, R0, -0xd000000, RZ ;  /* 0xf300000000027810 */ /* 0x000fe20007ffe0ff */
[----:B------:R0:W1:Y:S01]  /*0c50*/  MUFU.RSQ R11, R0 ;  /* 0x00000000000b7308 */ /* 0x0000620000001400 */
[----:B------:R-:W-:Y:S01]  /*0c60*/  UMOV UR4, URZ ;  /* 0x000000ff00047c82 */ /* 0x000fe20008000000 */
[----:B------:R-:W-:Y:S01]  /*0c70*/  BSSY.RECONVERGENT B0, `(.L_x_22) ;  /* 0x000000b000007945 */ /* 0x000fe20003800200 */
[----:B------:R-:W-:-:S13]  /*0c80*/  ISETP.GT.U32.AND P0, PT, R2, 0x727fffff, PT ;  /* 0x727fffff0200780c */ /* 0x000fda0003f04070 */
[----:B0-----:R-:W-:Y:S05]  /*0c90*/  @!P0 BRA `(.L_x_23) ;  /* 0x0000000000108947 */ /* 0x001fea0003800000 */
[----:B------:R-:W-:-:S07]  /*0ca0*/  MOV R21, 0xcc0 ;  /* 0x00000cc000157802 */ /* 0x000fce0000000f00 */
[----:B-1----:R-:W-:Y:S05]  /*0cb0*/  CALL.REL.NOINC `($__internal_3_$__cuda_sm20_sqrt_rn_f32_slowpath) ;  /* 0x0000002400d47944 */ /* 0x002fea0003c00000 */
[----:B------:R-:W-:Y:S01]  /*0cc0*/  IMAD.MOV.U32 R8, RZ, RZ, R2 ;  /* 0x000000ffff087224 */ /* 0x000fe200078e0002 */
[----:B------:R-:W-:Y:S06]  /*0cd0*/  BRA `(.L_x_24) ;  /* 0x0000000000107947 */ /* 0x000fec0003800000 */
.L_x_23:
[C---:B-1----:R-:W-:Y:S01]  /*0ce0*/  FMUL.FTZ R9, R11.reuse, R0 ;  /* 0x000000000b097220 */ /* 0x042fe20000410000 */
[----:B------:R-:W-:-:S03]  /*0cf0*/  FMUL.FTZ R8, R11, 0.5 ;  /* 0x3f0000000b087820 */ /* 0x000fc60000410000 */
[----:B------:R-:W-:-:S04]  /*0d00*/  FFMA R0, -R9, R9, R0 ;  /* 0x0000000909007223 */ /* 0x000fc80000000100 */
[----:B------:R-:W-:-:S07]  /*0d10*/  FFMA R8, R0, R8, R9 ;  /* 0x0000000800087223 */ /* 0x000fce0000000009 */
.L_x_24:
[----:B------:R-:W-:Y:S05]  /*0d20*/  BSYNC.RECONVERGENT B0 ;  /* 0x0000000000007941 */ /* 0x000fea0003800200 */
.L_x_22:
[----:B------:R-:W-:Y:S01]  /*0d30*/  IMAD.MOV.U32 R9, RZ, RZ, R14 ;  /* 0x000000ffff097224 */ /* 0x000fe200078e000e */
[----:B------:R-:W-:Y:S01]  /*0d40*/  MOV R10, R15 ;  /* 0x0000000f000a7202 */ /* 0x000fe20000000f00 */
[----:B------:R-:W-:-:S07]  /*0d50*/  IMAD.MOV.U32 R11, RZ, RZ, R17 ;  /* 0x000000ffff0b7224 */ /* 0x000fce00078e0011 */
.L_x_43:
[----:B------:R-:W-:Y:S01]  /*0d60*/  FMUL R14, R24, 3.1415927410125732422 ;  /* 0x40490fdb180e7820 */ /* 0x000fe20000400000 */
[----:B------:R-:W0:Y:S01]  /*0d70*/  LDCU UR5, c[0x3][0x58] ;  /* 0x00c00b00ff0577ac */ /* 0x000e220008000800 */
[----:B------:R-:W-:Y:S02]  /*0d80*/  BSSY.RECONVERGENT B0, `(.L_x_25) ;  /* 0x0000043000007945 */ /* 0x000fe40003800200 */
[C---:B------:R-:W-:Y:S01]  /*0d90*/  FMUL R0, R14.reuse, 0.63661974668502807617 ;  /* 0x3f22f9830e007820 */ /* 0x040fe20000400000 */
[----:B------:R-:W-:Y:S01]  /*0da0*/  FSETP.GE.AND P0, PT, |R14|, 105615, PT ;  /* 0x47ce47800e00780b */ /* 0x000fe20003f06200 */
[----:B------:R-:W-:-:S04]  /*0db0*/  UIADD3 UR4, UPT, UPT, UR4, 0x1, URZ ;  /* 0x0000000104047890 */ /* 0x000fc8000fffe0ff */
[----:B------:R-:W1:Y:S01]  /*0dc0*/  F2I.NTZ R0, R0 ;  /* 0x0000000000007305 */ /* 0x000e620000203100 */
[----:B0-----:R-:W-:Y:S01]  /*0dd0*/  UISETP.NE.AND UP0, UPT, UR4, UR5, UPT ;  /* 0x000000050400728c */ /* 0x001fe2000bf05270 */
[----:B-1----:R-:W-:-:S05]  /*0de0*/  I2FP.F32.S32 R21, R0 ;  /* 0x0000000000157245 */ /* 0x002fca0000201400 */
[----:B------:R-:W-:-:S04]  /*0df0*/  FFMA R2, R21, -1.5707962512969970703, R14 ;  /* 0xbfc90fda15027823 */ /* 0x000fc8000000000e */
[----:B------:R-:W-:-:S04]  /*0e00*/  FFMA R2, R21, -7.5497894158615963534e-08, R2 ;  /* 0xb3a2216815027823 */ /* 0x000fc80000000002 */
[----:B------:R-:W-:Y:S01]  /*0e10*/  FFMA R21, R21, -5.3903029534742383927e-15, R2 ;  /* 0xa7c234c515157823 */ /* 0x000fe20000000002 */
[----:B------:R-:W-:Y:S06]  /*0e20*/  @!P0 BRA `(.L_x_26) ;  /* 0x0000000000e08947 */ /* 0x000fec0003800000 */
[----:B------:R-:W-:-:S13]  /*0e30*/  FSETP.NEU.AND P0, PT, |R14|, +INF , PT ;  /* 0x7f8000000e00780b */ /* 0x000fda0003f0d200 */
[----:B------:R-:W-:Y:S01]  /*0e40*/  @!P0 FMUL R21, RZ, R14 ;  /* 0x0000000eff158220 */ /* 0x000fe20000400000 */
[----:B------:R-:W-:Y:S01]  /*0e50*/  @!P0 IMAD.MOV.U32 R0, RZ, RZ, RZ ;  /* 0x000000ffff008224 */ /* 0x000fe200078e00ff */
[----:B------:R-:W-:Y:S06]  /*0e60*/  @!P0 BRA `(.L_x_26) ;  /* 0x0000000000d08947 */ /* 0x000fec0003800000 */
[----:B------:R-:W-:Y:S01]  /*0e70*/  SHF.L.U32 R14, R14, 0x8, RZ ;  /* 0x000000080e0e7819 */ /* 0x000fe200000006ff */
[----:B------:R-:W-:Y:S01]  /*0e80*/  IMAD.MOV.U32 R2, RZ, RZ, RZ ;  /* 0x000000ffff027224 */ /* 0x000fe200078e00ff */
[----:B------:R-:W0:Y:S01]  /*0e90*/  LDCU.64 UR10, c[0x4][0x40] ;  /* 0x01000800ff0a77ac */ /* 0x000e220008000a00 */
[----:B------:R-:W-:Y:S01]  /*0ea0*/  IMAD.MOV.U32 R0, RZ, RZ, R1 ;  /* 0x000000ffff007224 */ /* 0x000fe200078e0001 */
[----:B------:R-:W-:Y:S01]  /*0eb0*/  LOP3.LUT R21, R14, 0x80000000, RZ, 0xfc, !PT ;  /* 0x800000000e157812 */ /* 0x000fe200078efcff */
[----:B------:R-:W-:Y:S01]  /*0ec0*/  UMOV UR6, URZ ;  /* 0x000000ff00067c82 */ /* 0x000fe20008000000 */
[----:B------:R-:W-:-:S05]  /*0ed0*/  UMOV UR5, URZ ;  /* 0x000000ff00057c82 */ /* 0x000fca0008000000 */
.L_x_27:
[----:B0-----:R-:W-:Y:S01]  /*0ee0*/  MOV R14, UR10 ;  /* 0x0000000a000e7c02 */ /* 0x001fe20008000f00 */
[----:B------:R-:W-:-:S05]  /*0ef0*/  IMAD.U32 R15, RZ, RZ, UR11 ;  /* 0x0000000bff0f7e24 */ /* 0x000fca000f8e00ff */
[----:B------:R-:W2:Y:S01]  /*0f00*/  LDG.E.CONSTANT R14, desc[UR8][R14.64] ;  /* 0x000000080e0e7981 */ /* 0x000ea2000c1e9900 */
[----:B------:R-:W-:Y:S02]  /*0f10*/  UIADD3 UR10, UP1, UPT, UR10, 0x4, URZ ;  /* 0x000000040a0a7890 */ /* 0x000fe4000ff3e0ff */
[----:B------:R-:W-:Y:S02]  /*0f20*/  UIADD3 UR5, UPT, UPT, UR5, 0x1, URZ ;  /* 0x0000000105057890 */ /* 0x000fe4000fffe0ff */
[----:B------:R-:W-:Y:S02]  /*0f30*/  UIADD3.X UR11, UPT, UPT, URZ, UR11, URZ, UP1, !UPT ;  /* 0x0000000bff0b7290 */ /* 0x000fe40008ffe4ff */
[----:B------:R-:W-:Y:S01]  /*0f40*/  UISETP.NE.AND UP1, UPT, UR5, 0x6, UPT ;  /* 0x000000060500788c */ /* 0x000fe2000bf25270 */
[----:B--2---:R-:W-:-:S03]  /*0f50*/  IMAD.WIDE.U32 R14, R14, R21, RZ ;  /* 0x000000150e0e7225 */ /* 0x004fc600078e00ff */
[----:B------:R-:W-:-:S04]  /*0f60*/  IADD3 R17, P0, PT, R14, R2, RZ ;  /* 0x000000020e117210 */ /* 0x000fc80007f1e0ff */
[----:B------:R-:W-:Y:S01]  /*0f70*/  IADD3.X R2, PT, PT, R15, UR6, RZ, P0, !PT ;  /* 0x000000060f027c10 */ /* 0x000fe200087fe4ff */
[----:B------:R0:W-:Y:S02]  /*0f80*/  STL [R0], R17 ;  /* 0x0000001100007387 */ /* 0x0001e40000100800 */
[----:B0-----:R-:W-:Y:S01]  /*0f90*/  VIADD R0, R0, 0x4 ;  /* 0x0000000400007836 */ /* 0x001fe20000000000 */
[----:B------:R-:W-:Y:S06]  /*0fa0*/  BRA.U UP1, `(.L_x_27) ;  /* 0xfffffffd01cc7547 */ /* 0x000fec000b83ffff */
[----:B------:R-:W-:Y:S01]  /*0fb0*/  FMUL R20, R24, 3.1415927410125732422 ;  /* 0x40490fdb18147820 */ /* 0x000fe20000400000 */
[----:B------:R0:W-:Y:S04]  /*0fc0*/  STL [R1+0x18], R2 ;  /* 0x0000180201007387 */ /* 0x0001e80000100800 */
[----:B------:R-:W-:-:S04]  /*0fd0*/  SHF.R.U32.HI R14, RZ, 0x17, R20 ;  /* 0x00000017ff0e7819 */ /* 0x000fc80000011614 */
[C---:B------:R-:W-:Y:S02]  /*0fe0*/  LOP3.LUT R0, R14.reuse, 0xe0, RZ, 0xc0, !PT ;  /* 0x000000e00e007812 */ /* 0x040fe400078ec0ff */
[----:B------:R-:W-:Y:S02]  /*0ff0*/  LOP3.LUT P0, RZ, R14, 0x1f, RZ, 0xc0, !PT ;  /* 0x0000001f0eff7812 */ /* 0x000fe4000780c0ff */
[----:B------:R-:W-:-:S04]  /*1000*/  IADD3 R0, PT, PT, R0, -0x80, RZ ;  /* 0xffffff8000007810 */ /* 0x000fc80007ffe0ff */
[----:B------:R-:W-:-:S05]  /*1010*/  SHF.R.U32.HI R0, RZ, 0x5, R0 ;  /* 0x00000005ff007819 */ /* 0x000fca0000011600 */
[----:B------:R-:W-:-:S05]  /*1020*/  IMAD R21, R0, -0x4, R1 ;  /* 0xfffffffc00157824 */ /* 0x000fca00078e0201 */
[----:B------:R-:W2:Y:S04]  /*1030*/  LDL R0, [R21+0x18] ;  /* 0x0000180015007983 */ /* 0x000ea80000100800 */
[----:B------:R-:W2:Y:S04]  /*1040*/  LDL R15, [R21+0x14] ;  /* 0x00001400150f7983 */ /* 0x000ea80000100800 */
[----:B------:R-:W3:Y:S01]  /*1050*/  @P0 LDL R17, [R21+0x10] ;  /* 0x0000100015110983 */ /* 0x000ee20000100800 */
[----:B------:R-:W-:Y:S01]  /*1060*/  @P0 LOP3.LUT R14, R14, 0x1f, RZ, 0xc0, !PT ;  /* 0x0000001f0e0e0812 */ /* 0x000fe200078ec0ff */
[----:B------:R-:W-:Y:S01]  /*1070*/  UMOV UR6, 0x54442d19 ;  /* 0x54442d1900067882 */ /* 0x000fe20000000000 */
[----:B------:R-:W-:-:S02]  /*1080*/  UMOV UR7, 0x3bf921fb ;  /* 0x3bf921fb00077882 */ /* 0x000fc40000000000 */
[-C--:B--2---:R-:W-:Y:S02]  /*1090*/  @P0 SHF.L.W.U32.HI R0, R15, R14.reuse, R0 ;  /* 0x0000000e0f000219 */ /* 0x084fe40000010e00 */
[----:B---3--:R-:W-:Y:S02]  /*10a0*/  @P0 SHF.L.W.U32.HI R15, R17, R14, R15 ;  /* 0x0000000e110f0219 */ /* 0x008fe40000010e0f */
[----:B------:R-:W-:Y:S02]  /*10b0*/  ISETP.GE.AND P0, PT, R20, RZ, PT ;  /* 0x000000ff1400720c */ /* 0x000fe40003f06270 */
[C-C-:B------:R-:W-:Y:S01]  /*10c0*/  SHF.L.W.U32.HI R17, R15.reuse, 0x2, R0.reuse ;  /* 0x000000020f117819 */ /* 0x140fe20000010e00 */
[----:B------:R-:W-:Y:S01]  /*10d0*/  IMAD.SHL.U32 R15, R15, 0x4, RZ ;  /* 0x000000040f0f7824 */ /* 0x000fe200078e00ff */
[----:B------:R-:W-:Y:S02]  /*10e0*/  SHF.R.U32.HI R0, RZ, 0x1e, R0 ;  /* 0x0000001eff007819 */ /* 0x000fe40000011600 */
[----:B------:R-:W-:-:S02]  /*10f0*/  SHF.R.S32.HI R22, RZ, 0x1f, R17 ;  /* 0x0000001fff167819 */ /* 0x000fc40000011411 */
[C---:B------:R-:W-:Y:S02]  /*1100*/  LEA.HI R0, R17.reuse, R0, RZ, 0x1 ;  /* 0x0000000011007211 */ /* 0x040fe400078f08ff */
[C---:B------:R-:W-:Y:S02]  /*1110*/  LOP3.LUT R14, R22.reuse, R15, RZ, 0x3c, !PT ;  /* 0x0000000f160e7212 */ /* 0x040fe400078e3cff */
[----:B------:R-:W-:Y:S01]  /*1120*/  LOP3.LUT R15, R22, R17, RZ, 0x3c, !PT ;  /* 0x00000011160f7212 */ /* 0x000fe200078e3cff */
[----:B0-----:R-:W-:Y:S01]  /*1130*/  IMAD.MOV R2, RZ, RZ, -R0 ;  /* 0x000000ffff027224 */ /* 0x001fe200078e0a00 */
[----:B------:R-:W-:-:S04]  /*1140*/  LOP3.LUT R20, R17, R20, RZ, 0x3c, !PT ;  /* 0x0000001411147212 */ /* 0x000fc800078e3cff */
[----:B------:R-:W0:Y:S01]  /*1150*/  I2F.F64.S64 R14, R14 ;  /* 0x0000000e000e7312 */ /* 0x000e220000301c00 */
[----:B------:R-:W-:Y:S02]  /*1160*/  ISETP.GE.AND P1, PT, R20, RZ, PT ;  /* 0x000000ff1400720c */ /* 0x000fe40003f26270 */
[----:B------:R-:W-:Y:S01]  /*1170*/  @!P0 MOV R0, R2 ;  /* 0x0000000200008202 */ /* 0x000fe20000000f00 */
[----:B0-----:R-:W-:-:S06]  /*1180*/  DMUL R14, R14, UR6 ;  /* 0x000000060e0e7c28 */ /* 0x001fcc0008000000 */
[----:B------:R-:W0:Y:S02]  /*1190*/  F2F.F32.F64 R21, R14 ;  /* 0x0000000e00157310 */ /* 0x000e240000301000 */
[----:B0-----:R-:W-:-:S07]  /*11a0*/  FSEL R21, -R21, R21, !P1 ;  /* 0x0000001515157208 */ /* 0x001fce0004800100 */
.L_x_26:
[----:B------:R-:W-:Y:S05]  /*11b0*/  BSYNC.RECONVERGENT B0 ;  /* 0x0000000000007941 */ /* 0x000fea0003800200 */
.L_x_25:
[C---:B------:R-:W-:Y:S01]  /*11c0*/  LOP3.LUT R17, R0.reuse, 0x1, RZ, 0xc0, !PT ;  /* 0x0000000100117812 */ /* 0x040fe200078ec0ff */
[----:B------:R-:W-:Y:S02]  /*11d0*/  IMAD.MOV.U32 R2, RZ, RZ, 0x37cbac00 ;  /* 0x37cbac00ff027424 */ /* 0x000fe400078e00ff */
[----:B------:R-:W-:Y:S01]  /*11e0*/  FMUL R15, R21, R21 ;  /* 0x00000015150f7220 */ /* 0x000fe20000400000 */
[----:B------:R-:W-:Y:S01]  /*11f0*/  MOV R20, 0x3effffff ;  /* 0x3effffff00147802 */ /* 0x000fe20000000f00 */
[----:B------:R-:W-:Y:S01]  /*1200*/  BSSY.RECONVERGENT B0, `(.L_x_28) ;  /* 0x0000050000007945 */ /* 0x000fe20003800200 */
[----:B------:R-:W-:Y:S01]  /*1210*/  ISETP.NE.U32.AND P0, PT, R17, 0x1, PT ;  /* 0x000000011100780c */ /* 0x000fe20003f05070 */
[----:B------:R-:W-:Y:S01]  /*1220*/  FFMA R14, R15, R2, -0.0013887860113754868507 ;  /* 0xbab607ed0f0e7423 */ /* 0x000fe20000000002 */
[----:B------:R-:W-:Y:S01]  /*1230*/  IMAD.MOV.U32 R17, RZ, RZ, 0x3d2aaabb ;  /* 0x3d2aaabbff117424 */ /* 0x000fe200078e00ff */
[----:B------:R-:W-:Y:S02]  /*1240*/  LOP3.LUT P1, RZ, R0, 0x2, RZ, 0xc0, !PT ;  /* 0x0000000200ff7812 */ /* 0x000fe4000782c0ff */
[----:B------:R-:W-:-:S02]  /*1250*/  FSEL R23, -R20, -0.16666662693023681641, !P0 ;  /* 0xbe2aaaa814177808 */ /* 0x000fc40004000100 */
[----:B------:R-:W-:Y:S02]  /*1260*/  FSEL R14, R14, -0.00019574658654164522886, !P0 ;  /* 0xb94d41530e0e7808 */ /* 0x000fe40004000000 */
[----:B------:R-:W-:Y:S02]  /*1270*/  FSEL R22, R17, 0.0083327032625675201416, !P0 ;  /* 0x3c0885e411167808 */ /* 0x000fe40004000000 */
[----:B------:R-:W-:Y:S01]  /*1280*/  FSEL R0, R21, 1, P0 ;  /* 0x3f80000015007808 */ /* 0x000fe20000000000 */
[----:B------:R-:W-:Y:S02]  /*1290*/  IMAD.MOV.U32 R21, RZ, RZ, 0x3f800000 ;  /* 0x3f800000ff157424 */ /* 0x000fe400078e00ff */
[----:B------:R-:W-:-:S04]  /*12a0*/  FFMA R14, R15, R14, R22 ;  /* 0x0000000e0f0e7223 */ /* 0x000fc80000000016 */
[C---:B------:R-:W-:Y:S01]  /*12b0*/  FFMA R14, R15.reuse, R14, R23 ;  /* 0x0000000e0f0e7223 */ /* 0x040fe20000000017 */
[----:B------:R-:W-:-:S04]  /*12c0*/  FFMA R15, R15, R0, RZ ;  /* 0x000000000f0f7223 */ /* 0x000fc800000000ff */
[----:B------:R-:W-:-:S04]  /*12d0*/  FFMA R0, R15, R14, R0 ;  /* 0x0000000e0f007223 */ /* 0x000fc80000000000 */
[----:B------:R-:W-:-:S05]  /*12e0*/  @P1 FADD R0, RZ, -R0 ;  /* 0x80000000ff001221 */ /* 0x000fca0000000000 */
[----:B------:R-:W-:-:S04]  /*12f0*/  FSETP.GT.AND P0, PT, R0, RZ, PT ;  /* 0x000000ff0000720b */ /* 0x000fc80003f04000 */
[----:B------:R-:W-:-:S05]  /*1300*/  FSEL R22, -R21, 1, P0 ;  /* 0x3f80000015167808 */ /* 0x000fca0000000100 */
[----:B------:R-:W-:-:S04]  /*1310*/  FFMA R0, R22, R6, R24 ;  /* 0x0000000616007223 */ /* 0x000fc80000000018 */
[----:B------:R-:W-:-:S04]  /*1320*/  FMUL R26, R0, 3.1415927410125732422 ;  /* 0x40490fdb001a7820 */ /* 0x000fc80000400000 */
[C---:B------:R-:W-:Y:S01]  /*1330*/  FMUL R0, R26.reuse, 0.63661974668502807617 ;  /* 0x3f22f9831a007820 */ /* 0x040fe20000400000 */
[----:B------:R-:W-:-:S05]  /*1340*/  FSETP.GE.AND P0, PT, |R26|, 105615, PT ;  /* 0x47ce47801a00780b */ /* 0x000fca0003f06200 */
[----:B------:R-:W0:Y:S02]  /*1350*/  F2I.NTZ R0, R0 ;  /* 0x0000000000007305 */ /* 0x000e240000203100 */
[----:B0-----:R-:W-:-:S05]  /*1360*/  I2FP.F32.S32 R23, R0 ;  /* 0x0000000000177245 */ /* 0x001fca0000201400 */
        /* <DEDUP_REMOVED lines=10> */
[----:B------:R-:W-:Y:S01]  /*1410*/  UMOV UR5, URZ ;  /* 0x000000ff00057c82 */ /* 0x000fe20008000000 */
[----:B------:R-:W-:Y:S01]  /*1420*/  IMAD.MOV.U32 R25, RZ, RZ, RZ ;  /* 0x000000ffff197224 */ /* 0x000fe200078e00ff */
[----:B------:R-:W-:-:S07]  /*1430*/  LOP3.LUT R23, R23, 0x80000000, RZ, 0xfc, !PT ;  /* 0x8000000017177812 */ /* 0x000fce00078efcff */
.L_x_30:
[----:B------:R-:W0:Y:S02]  /*1440*/  LDC.64 R14, c[0x4][0x40] ;  /* 0x01001000ff0e7b82 */ /* 0x000e240000000a00 */
[----:B0-----:R-:W-:-:S06]  /*1450*/  IMAD.WIDE.U32 R14, R25, 0x4, R14 ;  /* 0x00000004190e7825 */ /* 0x001fcc00078e000e */
[----:B------:R-:W2:Y:S01]  /*1460*/  LDG.E.CONSTANT R14, desc[UR8][R14.64] ;  /* 0x000000080e0e7981 */ /* 0x000ea2000c1e9900 */
[C---:B------:R-:W-:Y:S01]  /*1470*/  LEA R27, R25.reuse, R1, 0x2 ;  /* 0x00000001191b7211 */ /* 0x040fe200078e10ff */
[----:B------:R-:W-:Y:S02]  /*1480*/  VIADD R25, R25, 0x1 ;  /* 0x0000000119197836 */ /* 0x000fe40000000000 */
[----:B--2---:R-:W-:-:S03]  /*1490*/  IMAD.WIDE.U32 R14, R14, R23, RZ ;  /* 0x000000170e0e7225 */ /* 0x004fc600078e00ff */
[----:B------:R-:W-:-:S04]  /*14a0*/  IADD3 R26, P0, PT, R14, R0, RZ ;  /* 0x000000000e1a7210 */ /* 0x000fc80007f1e0ff */
[----:B------:R-:W-:Y:S01]  /*14b0*/  IADD3.X R0, PT, PT, R15, UR5, RZ, P0, !PT ;  /* 0x000000050f007c10 */ /* 0x000fe200087fe4ff */
[----:B------:R0:W-:Y:S01]  /*14c0*/  STL [R27], R26 ;  /* 0x0000001a1b007387 */ /* 0x0001e20000100800 */
[----:B------:R-:W-:-:S13]  /*14d0*/  ISETP.NE.AND P0, PT, R25, 0x6, PT ;  /* 0x000000061900780c */ /* 0x000fda0003f05270 */
[----:B0-----:R-:W-:Y:S05]  /*14e0*/  @P0 BRA `(.L_x_30) ;  /* 0xfffffffc00d40947 */ /* 0x001fea000383ffff */
[----:B------:R-:W-:Y:S01]  /*14f0*/  FFMA R25, R22, R6, R24 ;  /* 0x0000000616197223 */ /* 0x000fe20000000018 */
[----:B------:R0:W-:Y:S03]  /*1500*/  STL [R1+0x18], R0 ;  /* 0x0000180001007387 */ /* 0x0001e60000100800 */
[----:B------:R-:W-:-:S05]  /*1510*/  FMUL R25, R25, 3.1415927410125732422 ;  /* 0x40490fdb19197820 */ /* 0x000fca0000400000 */
[----:B------:R-:W-:-:S04]  /*1520*/  SHF.R.U32.HI R26, RZ, 0x17, R25 ;  /* 0x00000017ff1a7819 */ /* 0x000fc80000011619 */
[C---:B------:R-:W-:Y:S02]  /*1530*/  LOP3.LUT R14, R26.reuse, 0xe0, RZ, 0xc0, !PT ;  /* 0x000000e01a0e7812 */ /* 0x040fe400078ec0ff */
[----:B------:R-:W-:-:S03]  /*1540*/  LOP3.LUT P0, RZ, R26, 0x1f, RZ, 0xc0, !PT ;  /* 0x0000001f1aff7812 */ /* 0x000fc6000780c0ff */
[----:B------:R-:W-:-:S05]  /*1550*/  VIADD R14, R14, 0xffffff80 ;  /* 0xffffff800e0e7836 */ /* 0x000fca0000000000 */
        /* <DEDUP_REMOVED lines=11> */
[--C-:B------:R-:W-:Y:S02]  /*1610*/  SHF.L.W.U32.HI R23, R15, 0x2, R14.reuse ;  /* 0x000000020f177819 */ /* 0x100fe40000010e0e */
[----:B0-----:R-:W-:Y:S02]  /*1620*/  SHF.R.U32.HI R0, RZ, 0x1e, R14 ;  /* 0x0000001eff007819 */ /* 0x001fe4000001160e */
[----:B------:R-:W-:-:S02]  /*1630*/  LOP3.LUT R25, R23, R25, RZ, 0x3c, !PT ;  /* 0x0000001917197212 */ /* 0x000fc400078e3cff */
[----:B------:R-:W-:Y:S02]  /*1640*/  SHF.L.U32 R14, R15, 0x2, RZ ;  /* 0x000000020f0e7819 */ /* 0x000fe400000006ff */
[----:B------:R-:W-:Y:S02]  /*1650*/  ISETP.GE.AND P1, PT, R25, RZ, PT ;  /* 0x000000ff1900720c */ /* 0x000fe40003f26270 */
[----:B------:R-:W-:Y:S02]  /*1660*/  SHF.R.S32.HI R25, RZ, 0x1f, R23 ;  /* 0x0000001fff197819 */ /* 0x000fe40000011417 */
[----:B------:R-:W-:Y:S02]  /*1670*/  LEA.HI R0, R23, R0, RZ, 0x1 ;  /* 0x0000000017007211 */ /* 0x000fe400078f08ff */
[C---:B------:R-:W-:Y:S02]  /*1680*/  LOP3.LUT R15, R25.reuse, R23, RZ, 0x3c, !PT ;  /* 0x00000017190f7212 */ /* 0x040fe400078e3cff */
[----:B------:R-:W-:Y:S01]  /*1690*/  LOP3.LUT R14, R25, R14, RZ, 0x3c, !PT ;  /* 0x0000000e190e7212 */ /* 0x000fe200078e3cff */
[----:B------:R-:W-:-:S04]  /*16a0*/  IMAD.MOV R25, RZ, RZ, -R0 ;  /* 0x000000ffff197224 */ /* 0x000fc800078e0a00 */
[----:B------:R-:W-:Y:S01]  /*16b0*/  @!P0 IMAD.MOV.U32 R0, RZ, RZ, R25 ;  /* 0x000000ffff008224 */ /* 0x000fe200078e0019 */
[----:B------:R-:W0:Y:S02]  /*16c0*/  I2F.F64.S64 R14, R14 ;  /* 0x0000000e000e7312 */ /* 0x000e240000301c00 */
[----:B0-----:R-:W-:-:S06]  /*16d0*/  DMUL R14, R14, UR6 ;  /* 0x000000060e0e7c28 */ /* 0x001fcc0008000000 */
[----:B------:R-:W0:Y:S02]  /*16e0*/  F2F.F32.F64 R23, R14 ;  /* 0x0000000e00177310 */ /* 0x000e240000301000 */
[----:B0-----:R-:W-:-:S07]  /*16f0*/  FSEL R23, -R23, R23, !P1 ;  /* 0x0000001717177208 */ /* 0x001fce0004800100 */
.L_x_29:
[----:B------:R-:W-:Y:S05]  /*1700*/  BSYNC.RECONVERGENT B0 ;  /* 0x0000000000007941 */ /* 0x000fea0003800200 */
.L_x_28:
[C---:B------:R-:W-:Y:S01]  /*1710*/  LOP3.LUT R14, R0.reuse, 0x1, RZ, 0xc0, !PT ;  /* 0x00000001000e7812 */ /* 0x040fe200078ec0ff */
[----:B------:R-:W-:Y:S01]  /*1720*/  FMUL R15, R23, R23 ;  /* 0x00000017170f7220 */ /* 0x000fe20000400000 */
[----:B------:R-:W-:Y:S01]  /*1730*/  LOP3.LUT P1, RZ, R0, 0x2, RZ, 0xc0, !PT ;  /* 0x0000000200ff7812 */ /* 0x000fe2000782c0ff */
[----:B------:R-:W-:Y:S01]  /*1740*/  BSSY.RECONVERGENT B0, `(.L_x_31) ;  /* 0x000004d000007945 */ /* 0x000fe20003800200 */
[----:B------:R-:W-:Y:S01]  /*1750*/  ISETP.NE.U32.AND P0, PT, R14, 0x1, PT ;  /* 0x000000010e00780c */ /* 0x000fe20003f05070 */
[----:B------:R-:W-:-:S03]  /*1760*/  FFMA R14, R15, R2, -0.0013887860113754868507 ;  /* 0xbab607ed0f0e7423 */ /* 0x000fc60000000002 */
[----:B------:R-:W-:Y:S02]  /*1770*/  FSEL R0, R17, 0.0083327032625675201416, !P0 ;  /* 0x3c0885e411007808 */ /* 0x000fe40004000000 */
[----:B------:R-:W-:-:S05]  /*1780*/  FSEL R14, R14, -0.00019574658654164522886, !P0 ;  /* 0xb94d41530e0e7808 */ /* 0x000fca0004000000 */
[----:B------:R-:W-:Y:S01]  /*1790*/  FFMA R14, R15, R14, R0 ;  /* 0x0000000e0f0e7223 */ /* 0x000fe20000000000 */
[----:B------:R-:W-:Y:S02]  /*17a0*/  FSEL R0, R23, 1, P0 ;  /* 0x3f80000017007808 */ /* 0x000fe40000000000 */
[----:B------:R-:W-:-:S05]  /*17b0*/  FSEL R23, -R20, -0.16666662693023681641, !P0 ;  /* 0xbe2aaaa814177808 */ /* 0x000fca0004000100 */
[C---:B------:R-:W-:Y:S01]  /*17c0*/  FFMA R14, R15.reuse, R14, R23 ;  /* 0x0000000e0f0e7223 */ /* 0x040fe20000000017 */
[----:B------:R-:W-:-:S04]  /*17d0*/  FFMA R15, R15, R0, RZ ;  /* 0x000000000f0f7223 */ /* 0x000fc800000000ff */
[----:B------:R-:W-:-:S04]  /*17e0*/  FFMA R0, R15, R14, R0 ;  /* 0x0000000e0f007223 */ /* 0x000fc80000000000 */
[----:B------:R-:W-:-:S05]  /*17f0*/  @P1 FADD R0, RZ, -R0 ;  /* 0x80000000ff001221 */ /* 0x000fca0000000000 */
[----:B------:R-:W-:-:S04]  /*1800*/  FSETP.GT.AND P0, PT, R0, RZ, PT ;  /* 0x000000ff0000720b */ /* 0x000fc80003f04000 */
[----:B------:R-:W-:-:S05]  /*1810*/  FSEL R15, -R21, 1, P0 ;  /* 0x3f800000150f7808 */ /* 0x000fca0000000100 */
[----:B------:R-:W-:-:S04]  /*1820*/  FADD R15, R22, R15 ;  /* 0x0000000f160f7221 */ /* 0x000fc80000000000 */
[----:B------:R-:W-:-:S04]  /*1830*/  FMUL R15, R15, 0.5 ;  /* 0x3f0000000f0f7820 */ /* 0x000fc80000400000 */
        /* <DEDUP_REMOVED lines=12> */
[----:B------:R-:W-:Y:S01]  /*1900*/  @!P0 MOV R0, RZ ;  /* 0x000000ff00008202 */ /* 0x000fe20000000f00 */
[----:B------:R-:W-:Y:S06]  /*1910*/  @!P0 BRA `(.L_x_32) ;  /* 0x0000000000bc8947 */ /* 0x000fec0003800000 */
[----:B------:R-:W-:Y:S02]  /*1920*/  IMAD.SHL.U32 R25, R23, 0x100, RZ ;  /* 0x0000010017197824 */ /* 0x000fe400078e00ff */
[----:B------:R-:W-:Y:S02]  /*1930*/  HFMA2 R26, -RZ, RZ, 0, 0 ;  /* 0x00000000ff1a7431 */ /* 0x000fe400000001ff */
[----:B------:R-:W-:Y:S01]  /*1940*/  IMAD.MOV.U32 R0, RZ, RZ, RZ ;  /* 0x000000ffff007224 */ /* 0x000fe200078e00ff */
[----:B------:R-:W-:Y:S01]  /*1950*/  UMOV UR5, URZ ;  /* 0x000000ff00057c82 */ /* 0x000fe20008000000 */
[----:B------:R-:W-:-:S07]  /*1960*/  LOP3.LUT R25, R25, 0x80000000, RZ, 0xfc, !PT ;  /* 0x8000000019197812 */ /* 0x000fce00078efcff */
.L_x_33:
[----:B------:R-:W0:Y:S02]  /*1970*/  LDC.64 R14, c[0x4][0x40] ;  /* 0x01001000ff0e7b82 */ /* 0x000e240000000a00 */
[----:B0-----:R-:W-:-:S06]  /*1980*/  IMAD.WIDE.U32 R14, R26, 0x4, R14 ;  /* 0x000000041a0e7825 */ /* 0x001fcc00078e000e */
[----:B------:R-:W2:Y:S02]  /*1990*/  LDG.E.CONSTANT R14, desc[UR8][R14.64] ;  /* 0x000000080e0e7981 */ /* 0x000ea4000c1e9900 */
[----:B--2---:R-:W-:-:S03]  /*19a0*/  IMAD.WIDE.U32 R14, R14, R25, RZ ;  /* 0x000000190e0e7225 */ /* 0x004fc600078e00ff */
[----:B------:R-:W-:Y:S01]  /*19b0*/  IADD3 R27, P0, PT, R14, R0, RZ ;  /* 0x000000000e1b7210 */ /* 0x000fe20007f1e0ff */
[C---:B------:R-:W-:Y:S02]  /*19c0*/  IMAD R14, R26.reuse, 0x4, R1 ;  /* 0x000000041a0e7824 */ /* 0x040fe400078e0201 */
[----:B------:R-:W-:Y:S01]  /*19d0*/  VIADD R26, R26, 0x1 ;  /* 0x000000011a1a7836 */ /* 0x000fe20000000000 */
[----:B------:R-:W-:Y:S02]  /*19e0*/  IADD3.X R0, PT, PT, R15, UR5, RZ, P0, !PT ;  /* 0x000000050f007c10 */ /* 0x000fe400087fe4ff */
[----:B------:R0:W-:Y:S02]  /*19f0*/  STL [R14], R27 ;  /* 0x0000001b0e007387 */ /* 0x0001e40000100800 */
[----:B------:R-:W-:-:S13]  /*1a00*/  ISETP.NE.AND P0, PT, R26, 0x6, PT ;  /* 0x000000061a00780c */ /* 0x000fda0003f05270 */
[----:B0-----:R-:W-:Y:S05]  /*1a10*/  @P0 BRA `(.L_x_33) ;  /* 0xfffffffc00d40947 */ /* 0x001fea000383ffff */
[----:B------:R-:W-:Y:S01]  /*1a20*/  SHF.R.U32.HI R26, RZ, 0x17, R23 ;  /* 0x00000017ff1a7819 */ /* 0x000fe20000011617 */
[----:B------:R0:W-:Y:S03]  /*1a30*/  STL [R1+0x18], R0 ;  /* 0x0000180001007387 */ /* 0x0001e60000100800 */
        /* <DEDUP_REMOVED lines=14> */
[----:B------:R-:W-:-:S04]  /*1b20*/  SHF.L.W.U32.HI R26, R15, 0x2, R14 ;  /* 0x000000020f1a7819 */ /* 0x000fc80000010e0e */
[C---:B------:R-:W-:Y:S02]  /*1b30*/  LOP3.LUT R23, R26.reuse, R23, RZ, 0x3c, !PT ;  /* 0x000000171a177212 */ /* 0x040fe400078e3cff */
[----:B------:R-:W-:Y:S02]  /*1b40*/  SHF.R.S32.HI R25, RZ, 0x1f, R26 ;  /* 0x0000001fff197819 */ /* 0x000fe4000001141a */
[----:B------:R-:W-:Y:S02]  /*1b50*/  ISETP.GE.AND P1, PT, R23, RZ, PT ;  /* 0x000000ff1700720c */ /* 0x000fe40003f26270 */
[----:B------:R-:W-:Y:S01]  /*1b60*/  SHF.R.U32.HI R23, RZ, 0x1e, R14 ;  /* 0x0000001eff177819 */ /* 0x000fe2000001160e */
[----:B------:R-:W-:Y:S01]  /*1b70*/  IMAD.SHL.U32 R14, R15, 0x4, RZ ;  /* 0x000000040f0e7824 */ /* 0x000fe200078e00ff */
[----:B------:R-:W-:Y:S02]  /*1b80*/  LOP3.LUT R15, R25, R26, RZ, 0x3c, !PT ;  /* 0x0000001a190f7212 */ /* 0x000fe400078e3cff */
[----:B0-----:R-:W-:-:S02]  /*1b90*/  LEA.HI R0, R26, R23, RZ, 0x1 ;  /* 0x000000171a007211 */ /* 0x001fc400078f08ff */
[----:B------:R-:W-:-:S03]  /*1ba0*/  LOP3.LUT R14, R25, R14, RZ, 0x3c, !PT ;  /* 0x0000000e190e7212 */ /* 0x000fc600078e3cff */
[----:B------:R-:W-:-:S03]  /*1bb0*/  IMAD.MOV R23, RZ, RZ, -R0 ;  /* 0x000000ffff177224 */ /* 0x000fc600078e0a00 */
[----:B------:R-:W0:Y:S02]  /*1bc0*/  I2F.F64.S64 R14, R14 ;  /* 0x0000000e000e7312 */ /* 0x000e240000301c00 */
[----:B------:R-:W-:Y:S01]  /*1bd0*/  @!P0 MOV R0, R23 ;  /* 0x0000001700008202 */ /* 0x000fe20000000f00 */
[----:B0-----:R-:W-:-:S06]  /*1be0*/  DMUL R14, R14, UR6 ;  /* 0x000000060e0e7c28 */ /* 0x001fcc0008000000 */
[----:B------:R-:W0:Y:S02]  /*1bf0*/  F2F.F32.F64 R25, R14 ;  /* 0x0000000e00197310 */ /* 0x000e240000301000 */
[----:B0-----:R-:W-:-:S07]  /*1c00*/  FSEL R25, -R25, R25, !P1 ;  /* 0x0000001919197208 */ /* 0x001fce0004800100 */
.L_x_32:
[----:B------:R-:W-:Y:S05]  /*1c10*/  BSYNC.RECONVERGENT B0 ;  /* 0x0000000000007941 */ /* 0x000fea0003800200 */
.L_x_31:
[----:B------:R-:W-:Y:S01]  /*1c20*/  FMUL R15, R25, R25 ;  /* 0x00000019190f7220 */ /* 0x000fe20000400000 */
[C---:B------:R-:W-:Y:S01]  /*1c30*/  LOP3.LUT R14, R0.reuse, 0x1, RZ, 0xc0, !PT ;  /* 0x00000001000e7812 */ /* 0x040fe200078ec0ff */
[----:B------:R-:W-:Y:S01]  /*1c40*/  BSSY.RECONVERGENT B0, `(.L_x_34) ;  /* 0x0000096000007945 */ /* 0x000fe20003800200 */
[----:B------:R-:W-:Y:S01]  /*1c50*/  LOP3.LUT P1, RZ, R0, 0x2, RZ, 0xc0, !PT ;  /* 0x0000000200ff7812 */ /* 0x000fe2000782c0ff */
[----:B------:R-:W-:Y:S01]  /*1c60*/  FFMA R2, R15, R2, -0.0013887860113754868507 ;  /* 0xbab607ed0f027423 */ /* 0x000fe20000000002 */
[----:B------:R-:W-:-:S04]  /*1c70*/  ISETP.NE.U32.AND P0, PT, R14, 0x1, PT ;  /* 0x000000010e00780c */ /* 0x000fc80003f05070 */
[----:B------:R-:W-:Y:S02]  /*1c80*/  FSEL R14, R17, 0.0083327032625675201416, !P0 ;  /* 0x3c0885e4110e7808 */ /* 0x000fe40004000000 */
[----:B------:R-:W-:Y:S02]  /*1c90*/  FSEL R2, R2, -0.00019574658654164522886, !P0 ;  /* 0xb94d415302027808 */ /* 0x000fe40004000000 */
[----:B------:R-:W-:Y:S02]  /*1ca0*/  FSEL R0, R25, 1, P0 ;  /* 0x3f80000019007808 */ /* 0x000fe40000000000 */
[----:B------:R-:W-:Y:S01]  /*1cb0*/  FSEL R23, -R20, -0.16666662693023681641, !P0 ;  /* 0xbe2aaaa814177808 */ /* 0x000fe20004000100 */
[C---:B------:R-:W-:Y:S02]  /*1cc0*/  FFMA R2, R15.reuse, R2, R14 ;  /* 0x000000020f027223 */ /* 0x040fe4000000000e */
[C---:B------:R-:W-:Y:S02]  /*1cd0*/  FFMA R17, R15.reuse, R0, RZ ;  /* 0x000000000f117223 */ /* 0x040fe400000000ff */
[----:B------:R-:W-:-:S04]  /*1ce0*/  FFMA R2, R15, R2, R23 ;  /* 0x000000020f027223 */ /* 0x000fc80000000017 */
[----:B------:R-:W-:-:S04]  /*1cf0*/  FFMA R0, R17, R2, R0 ;  /* 0x0000000211007223 */ /* 0x000fc80000000000 */
[----:B------:R-:W-:-:S05]  /*1d00*/  @P1 FADD R0, RZ, -R0 ;  /* 0x80000000ff001221 */ /* 0x000fca0000000000 */
[----:B------:R-:W-:-:S04]  /*1d10*/  FSETP.GT.AND P0, PT, R0, RZ, PT ;  /* 0x000000ff0000720b */ /* 0x000fc80003f04000 */
[----:B------:R-:W-:Y:S02]  /*1d20*/  FSEL R21, -R21, 1, P0 ;  /* 0x3f80000015157808 */ /* 0x000fe40000000100 */
[----:B------:R-:W-:-:S03]  /*1d30*/  ISETP.GT.AND P0, PT, R3, RZ, PT ;  /* 0x000000ff0300720c */ /* 0x000fc60003f04270 */
[----:B------:R-:W-:-:S04]  /*1d40*/  FADD R21, R22, R21 ;  /* 0x0000001516157221 */ /* 0x000fc80000000000 */
[----:B------:R-:W-:-:S04]  /*1d50*/  FMUL R21, R21, 0.5 ;  /* 0x3f00000015157820 */ /* 0x000fc80000400000 */
[----:B------:R-:W-:Y:S02]  /*1d60*/  FFMA R24, R21, R6, R24 ;  /* 0x0000000615187223 */ /* 0x000fe40000000018 */
[----:B------:R-:W-:Y:S05]  /*1d70*/  @P0 BRA `(.L_x_35) ;  /* 0x0000000400f40947 */ /* 0x000fea0003800000 */
[----:B------:R-:W-:Y:S01]  /*1d80*/  SHF.R.U32.HI R0, RZ, 0x2, R19 ;  /* 0x00000002ff007819 */ /* 0x000fe20000011613 */
[----:B------:R-:W-:Y:S01]  /*1d90*/  IMAD.SHL.U32 R3, R10, 0x10, RZ ;  /* 0x000000100a037824 */ /* 0x000fe200078e00ff */
[----:B------:R-:W-:Y:S01]  /*1da0*/  MOV R15, 0x3e055027 ;  /* 0x3e055027000f7802 */ /* 0x000fe20000000f00 */
[----:B------:R-:W0:Y:S01]  /*1db0*/  MUFU.RCP R20, R5 ;  /* 0x0000000500147308 */ /* 0x000e220000001000 */
[----:B------:R-:W-:Y:S01]  /*1dc0*/  LOP3.LUT R0, R0, R19, RZ, 0x3c, !PT ;  /* 0x0000001300007212 */ /* 0x000fe200078e3cff */
[----:B------:R-:W-:Y:S04]  /*1dd0*/  BSSY.RECONVERGENT B1, `(.L_x_36) ;  /* 0x000002c000017945 */ /* 0x000fe80003800200 */
[----:B------:R-:W-:-:S05]  /*1de0*/  IMAD.SHL.U32 R2, R0, 0x2, RZ ;  /* 0x0000000200027824 */ /* 0x000fca00078e00ff */
[----:B------:R-:W-:-:S04]  /*1df0*/  LOP3.LUT R3, R10, R3, R2, 0x96, !PT ;  /* 0x000000030a037212 */ /* 0x000fc800078e9602 */
[----:B------:R-:W-:Y:S01]  /*1e00*/  LOP3.LUT R14, R3, R0, RZ, 0x3c, !PT ;  /* 0x00000000030e7212 */ /* 0x000fe200078e3cff */
[----:B------:R-:W-:-:S03]  /*1e10*/  HFMA2 R3, -RZ, RZ, 0.1171875, 0 ;  /* 0x2f800000ff037431 */ /* 0x000fc600000001ff */
[----:B------:R-:W-:-:S04]  /*1e20*/  IADD3 R0, PT, PT, R18, 0x587c5, R14 ;  /* 0x000587c512007810 */ /* 0x000fc80007ffe00e */
[----:B------:R-:W-:-:S05]  /*1e30*/  I2FP.F32.U32 R0, R0 ;  /* 0x0000000000007245 */ /* 0x000fca0000201000 */
[----:B------:R-:W-:-:S05]  /*1e40*/  FFMA R0, R0, R3, 1.1641532182693481445e-10 ;  /* 0x2f00000000007423 */ /* 0x000fca0000000003 */
[----:B------:R-:W-:-:S13]  /*1e50*/  FSETP.GEU.AND P0, PT, R0, 1.175494350822287508e-38, PT ;  /* 0x008000000000780b */ /* 0x000fda0003f0e000 */
[----:B------:R-:W-:-:S04]  /*1e60*/  @!P0 FMUL R0, R0, 8388608 ;  /* 0x4b00000000008820 */ /* 0x000fc80000400000 */
[----:B------:R-:W-:-:S05]  /*1e70*/  VIADD R3, R0, 0xc0d55555 ;  /* 0xc0d5555500037836 */ /* 0x000fca0000000000 */
[----:B------:R-:W-:-:S04]  /*1e80*/  LOP3.LUT R3, R3, 0xff800000, RZ, 0xc0, !PT ;  /* 0xff80000003037812 */ /* 0x000fc800078ec0ff */
[----:B------:R-:W-:Y:S01]  /*1e90*/  I2FP.F32.S32 R22, R3 ;  /* 0x0000000300167245 */ /* 0x000fe20000201400 */
[----:B------:R-:W-:Y:S02]  /*1ea0*/  IMAD.IADD R2, R0, 0x1, -R3 ;  /* 0x0000000100027824 */ /* 0x000fe400078e0a03 */
[----:B------:R-:W-:Y:S02]  /*1eb0*/  IMAD.MOV.U32 R3, RZ, RZ, 0x7f800000 ;  /* 0x7f800000ff037424 */ /* 0x000fe400078e00ff */
[----:B------:R-:W-:-:S04]  /*1ec0*/  FADD R2, R2, -1 ;  /* 0xbf80000002027421 */ /* 0x000fc80000000000 */
[----:B------:R-:W-:-:S04]  /*1ed0*/  FFMA R15, R2, -R15, 0.14084610342979431152 ;  /* 0x3e1039f6020f7423 */ /* 0x000fc8000000080f */
[----:B------:R-:W-:-:S04]  /*1ee0*/  FFMA R15, R2, R15, -0.12148627638816833496 ;  /* 0xbdf8cdcc020f7423 */ /* 0x000fc8000000000f */
[----:B------:R-:W-:-:S04]  /*1ef0*/  FFMA R15, R2, R15, 0.13980610668659210205 ;  /* 0x3e0f2955020f7423 */ /* 0x000fc8000000000f */
[----:B------:R-:W-:-:S04]  /*1f00*/  FFMA R15, R2, R15, -0.16684235632419586182 ;  /* 0xbe2ad8b9020f7423 */ /* 0x000fc8000000000f */
[----:B------:R-:W-:-:S04]  /*1f10*/  FFMA R15, R2, R15, 0.20012299716472625732 ;  /* 0x3e4ced0b020f7423 */ /* 0x000fc8000000000f */
[----:B------:R-:W-:-:S04]  /*1f20*/  FFMA R15, R2, R15, -0.24999669194221496582 ;  /* 0xbe7fff22020f7423 */ /* 0x000fc8000000000f */
[----:B------:R-:W-:-:S04]  /*1f30*/  FFMA R15, R2, R15, 0.33333182334899902344 ;  /* 0x3eaaaa78020f7423 */ /* 0x000fc8000000000f */
[----:B------:R-:W-:Y:S01]  /*1f40*/  FFMA R17, R2, R15, -0.5 ;  /* 0xbf00000002117423 */ /* 0x000fe2000000000f */
[----:B------:R-:W-:Y:S02]  /*1f50*/  FSEL R15, RZ, -23, P0 ;  /* 0xc1b80000ff0f7808 */ /* 0x000fe40000000000 */
[----:B------:R-:W-:Y:S01]  /*1f60*/  ISETP.GT.U32.AND P0, PT, R0, 0x7f7fffff, PT ;  /* 0x7f7fffff0000780c */ /* 0x000fe20003f04070 */
[----:B------:R-:W-:Y:S02]  /*1f70*/  FMUL R17, R2, R17 ;  /* 0x0000001102117220 */ /* 0x000fe40000400000 */
[----:B------:R-:W-:Y:S02]  /*1f80*/  FFMA R15, R22, 1.1920928955078125e-07, R15 ;  /* 0x34000000160f7823 */ /* 0x000fe4000000000f */
[----:B------:R-:W-:-:S04]  /*1f90*/  FFMA R2, R2, R17, R2 ;  /* 0x0000001102027223 */ /* 0x000fc80000000002 */
[----:B------:R-:W-:-:S04]  /*1fa0*/  FFMA R2, R15, 0.69314718246459960938, R2 ;  /* 0x3f3172180f027823 */ /* 0x000fc80000000002 */
[C---:B------:R-:W-:Y:S01]  /*1fb0*/  @P0 FFMA R2, R0.reuse, R3, +INF ;  /* 0x7f80000000020423 */ /* 0x040fe20000000003 */
[----:B------:R-:W-:Y:S01]  /*1fc0*/  FSETP.NEU.AND P0, PT, R0, RZ, PT ;  /* 0x000000ff0000720b */ /* 0x000fe20003f0d000 */
[----:B0-----:R-:W-:-:S03]  /*1fd0*/  FFMA R3, R20, -R5, 1 ;  /* 0x3f80000014037423 */ /* 0x001fc60000000805 */
[----:B------:R-:W-:Y:S01]  /*1fe0*/  FSEL R0, -R2, +INF , P0 ;  /* 0x7f80000002007808 */ /* 0x000fe20000000100 */
[----:B------:R-:W-:-:S04]  /*1ff0*/  FFMA R3, R20, R3, R20 ;  /* 0x0000000314037223 */ /* 0x000fc80000000014 */
[----:B------:R-:W-:-:S03]  /*2000*/  FFMA R2, R0, R3, RZ ;  /* 0x0000000300027223 */ /* 0x000fc600000000ff */
[----:B------:R-:W0:Y:S01]  /*2010*/  FCHK P0, R0, R5 ;  /* 0x0000000500007302 */ /* 0x000e220000000000 */
[----:B------:R-:W-:-:S04]  /*2020*/  FFMA R15, R2, -R5, R0 ;  /* 0x80000005020f7223 */ /* 0x000fc80000000000 */
[----:B------:R-:W-:Y:S01]  /*2030*/  FFMA R3, R3, R15, R2 ;  /* 0x0000000f03037223 */ /* 0x000fe20000000002 */
[----:B0-----:R-:W-:Y:S06]  /*2040*/  @!P0 BRA `(.L_x_37) ;  /* 0x0000000000108947 */ /* 0x001fec0003800000 */
[----:B------:R-:W-:Y:S01]  /*2050*/  IMAD.MOV.U32 R26, RZ, RZ, R5 ;  /* 0x000000ffff1a7224 */ /* 0x000fe200078e0005 */
[----:B------:R-:W-:-:S07]  /*2060*/  MOV R2, 0x2080 ;  /* 0x0000208000027802 */ /* 0x000fce0000000f00 */
[----:B------:R-:W-:Y:S05]  /*2070*/  CALL.REL.NOINC `($__internal_4_$__cuda_sm3x_div_rn_noftz_f32_slowpath) ;  /* 0x00000014003c7944 */ /* 0x000fea0003c00000 */
[----:B------:R-:W-:-:S07]  /*2080*/  MOV R3, R0 ;  /* 0x0000000000037202 */ /* 0x000fce0000000f00 */
.L_x_37:
[----:B------:R-:W-:Y:S05]  /*2090*/  BSYNC.RECONVERGENT B1 ;  /* 0x0000000000017941 */ /* 0x000fea0003800200 */
.L_x_36:
[----:B------:R-:W0:Y:S01]  /*20a0*/  MUFU.RCP R15, R6 ;  /* 0x00000006000f7308 */ /* 0x000e220000001000 */
[----:B------:R-:W-:Y:S07]  /*20b0*/  BSSY.RECONVERGENT B1, `(.L_x_38) ;  /* 0x000000c000017945 */ /* 0x000fee0003800200 */
        /* <DEDUP_REMOVED lines=11> */
.L_x_39:
[----:B------:R-:W-:Y:S05]  /*2170*/  BSYNC.RECONVERGENT B1 ;  /* 0x0000000000017941 */ /* 0x000fea0003800200 */
.L_x_38:
[----:B------:R-:W-:Y:S01]  /*2180*/  SHF.R.U32.HI R3, RZ, 0x2, R16 ;  /* 0x00000002ff037819 */ /* 0x000fe20000011610 */
[----:B------:R-:W-:Y:S01]  /*2190*/  VIADD R18, R18, 0xb0f8a ;  /* 0x000b0f8a12127836 */ /* 0x000fe20000000000 */
[----:B------:R-:W-:Y:S01]  /*21a0*/  SHF.L.U32 R2, R14, 0x4, RZ ;  /* 0x000000040e027819 */ /* 0x000fe200000006ff */
[----:B------:R-:W0:Y:S01]  /*21b0*/  MUFU.RCP R19, R8 ;  /* 0x0000000800137308 */ /* 0x000e220000001000 */
[----:B------:R-:W-:Y:S01]  /*21c0*/  LOP3.LUT R3, R3, R16, RZ, 0x3c, !PT ;  /* 0x0000001003037212 */ /* 0x000fe200078e3cff */
[----:B------:R-:W-:Y:S01]  /*21d0*/  IMAD.MOV.U32 R16, RZ, RZ, 0x3e055027 ;  /* 0x3e055027ff107424 */ /* 0x000fe200078e00ff */
[----:B------:R-:W-:Y:S03]  /*21e0*/  BSSY.RECONVERGENT B1, `(.L_x_40) ;  /* 0x000002e000017945 */ /* 0x000fe60003800200 */
[----:B------:R-:W-:-:S05]  /*21f0*/  IMAD.SHL.U32 R15, R3, 0x2, RZ ;  /* 0x00000002030f7824 */ /* 0x000fca00078e00ff */
[----:B------:R-:W-:Y:S01]  /*2200*/  LOP3.LUT R15, R3, R15, R2, 0x96, !PT ;  /* 0x0000000f030f7212 */ /* 0x000fe200078e9602 */
[----:B------:R-:W-:-:S03]  /*2210*/  IMAD.MOV.U32 R3, RZ, RZ, 0x2f800000 ;  /* 0x2f800000ff037424 */ /* 0x000fc600078e00ff */
[----:B------:R-:W-:-:S04]  /*2220*/  LOP3.LUT R15, R15, R14, RZ, 0x3c, !PT ;  /* 0x0000000e0f0f7212 */ /* 0x000fc800078e3cff */
[----:B------:R-:W-:-:S04]  /*2230*/  IADD3 R2, PT, PT, R15, R18, RZ ;  /* 0x000000120f027210 */ /* 0x000fc80007ffe0ff */
[----:B------:R-:W-:-:S05]  /*2240*/  I2FP.F32.U32 R2, R2 ;  /* 0x0000000200027245 */ /* 0x000fca0000201000 */
[----:B------:R-:W-:-:S05]  /*2250*/  FFMA R2, R2, R3, 1.1641532182693481445e-10 ;  /* 0x2f00000002027423 */ /* 0x000fca0000000003 */
[----:B------:R-:W-:-:S13]  /*2260*/  FSETP.GEU.AND P0, PT, R2, 1.175494350822287508e-38, PT ;  /* 0x008000000200780b */ /* 0x000fda0003f0e000 */
[----:B------:R-:W-:-:S04]  /*2270*/  @!P0 FMUL R2, R2, 8388608 ;  /* 0x4b00000002028820 */ /* 0x000fc80000400000 */
[C---:B------:R-:W-:Y:S01]  /*2280*/  VIADD R17, R2.reuse, 0xc0d55555 ;  /* 0xc0d5555502117836 */ /* 0x040fe20000000000 */
[----:B------:R-:W-:-:S04]  /*2290*/  FSETP.NEU.AND P1, PT, R2, RZ, PT ;  /* 0x000000ff0200720b */ /* 0x000fc80003f2d000 */
[----:B------:R-:W-:-:S04]  /*22a0*/  LOP3.LUT R17, R17, 0xff800000, RZ, 0xc0, !PT ;  /* 0xff80000011117812 */ /* 0x000fc800078ec0ff */
[-C--:B------:R-:W-:Y:S02]  /*22b0*/  IADD3 R3, PT, PT, R2, -R17.reuse, RZ ;  /* 0x8000001102037210 */ /* 0x080fe40007ffe0ff */
[----:B------:R-:W-:-:S03]  /*22c0*/  I2FP.F32.S32 R17, R17 ;  /* 0x0000001100117245 */ /* 0x000fc60000201400 */
        /* <DEDUP_REMOVED lines=8> */
[C---:B------:R-:W-:Y:S01]  /*2350*/  FFMA R20, R3.reuse, R16, -0.5 ;  /* 0xbf00000003147423 */ /* 0x040fe20000000010 */
[----:B------:R-:W-:Y:S02]  /*2360*/  FSEL R16, RZ, -23, P0 ;  /* 0xc1b80000ff107808 */ /* 0x000fe40000000000 */
[----:B------:R-:W-:Y:S01]  /*2370*/  ISETP.GT.U32.AND P0, PT, R2, 0x7f7fffff, PT ;  /* 0x7f7fffff0200780c */ /* 0x000fe20003f04070 */
[----:B------:R-:W-:Y:S02]  /*2380*/  FMUL R20, R3, R20 ;  /* 0x0000001403147220 */ /* 0x000fe40000400000 */
[----:B------:R-:W-:Y:S01]  /*2390*/  FFMA R16, R17, 1.1920928955078125e-07, R16 ;  /* 0x3400000011107823 */ /* 0x000fe20000000010 */
[----:B------:R-:W-:Y:S02]  /*23a0*/  IMAD.MOV.U32 R17, RZ, RZ, 0x7f800000 ;  /* 0x7f800000ff117424 */ /* 0x000fe400078e00ff */
[----:B------:R-:W-:-:S04]  /*23b0*/  FFMA R3, R3, R20, R3 ;  /* 0x0000001403037223 */ /* 0x000fc80000000003 */
[----:B------:R-:W-:Y:S01]  /*23c0*/  FFMA R16, R16, 0.69314718246459960938, R3 ;  /* 0x3f31721810107823 */ /* 0x000fe20000000003 */
[----:B------:R-:W-:Y:S02]  /*23d0*/  FADD R3, R0, 0.5 ;  /* 0x3f00000000037421 */ /* 0x000fe40000000000 */
[----:B------:R-:W-:Y:S01]  /*23e0*/  @P0 FFMA R16, R2, R17, +INF ;  /* 0x7f80000002100423 */ /* 0x000fe20000000011 */
[----:B0-----:R-:W-:-:S03]  /*23f0*/  FFMA R2, R19, -R8, 1 ;  /* 0x3f80000013027423 */ /* 0x001fc60000000808 */
[----:B------:R-:W-:Y:S01]  /*2400*/  F2I.FLOOR.NTZ R3, R3 ;  /* 0x0000000300037305 */ /* 0x000fe20000207100 */
[----:B------:R-:W-:Y:S01]  /*2410*/  FSEL R0, -R16, +INF , P1 ;  /* 0x7f80000010007808 */ /* 0x000fe20000800100 */
[----:B------:R-:W-:-:S04]  /*2420*/  FFMA R19, R19, R2, R19 ;  /* 0x0000000213137223 */ /* 0x000fc80000000013 */
[----:B------:R-:W-:Y:S02]  /*2430*/  FFMA R17, R0, R19, RZ ;  /* 0x0000001300117223 */ /* 0x000fe400000000ff */
[----:B------:R-:W0:Y:S02]  /*2440*/  FCHK P0, R0, R8 ;  /* 0x0000000800007302 */ /* 0x000e240000000000 */
[----:B------:R-:W-:-:S04]  /*2450*/  FFMA R2, R17, -R8, R0 ;  /* 0x8000000811027223 */ /* 0x000fc80000000000 */
[----:B------:R-:W-:Y:S01]  /*2460*/  FFMA R2, R19, R2, R17 ;  /* 0x0000000213027223 */ /* 0x000fe20000000011 */
[----:B0-----:R-:W-:Y:S06]  /*2470*/  @!P0 BRA `(.L_x_41) ;  /* 0x0000000000108947 */ /* 0x001fec0003800000 */
[----:B------:R-:W-:Y:S02]  /*2480*/  MOV R26, R8 ;  /* 0x00000008001a7202 */ /* 0x000fe40000000f00 */
[----:B------:R-:W-:-:S07]  /*2490*/  MOV R2, 0x24b0 ;  /* 0x000024b000027802 */ /* 0x000fce0000000f00 */
[----:B------:R-:W-:Y:S05]  /*24a0*/  CALL.REL.NOINC `($__internal_4_$__cuda_sm3x_div_rn_noftz_f32_slowpath) ;  /* 0x0000001000307944 */ /* 0x000fea0003c00000 */
[----:B------:R-:W-:-:S07]  /*24b0*/  IMAD.MOV.U32 R2, RZ, RZ, R0 ;  /* 0x000000ffff027224 */ /* 0x000fce00078e0000 */
.L_x_41:
[----:B------:R-:W-:Y:S05]  /*24c0*/  BSYNC.RECONVERGENT B1 ;  /* 0x0000000000017941 */ /* 0x000fea0003800200 */
.L_x_40:
[----:B------:R-:W-:Y:S01]  /*24d0*/  MOV R19, R11 ;  /* 0x0000000b00137202 */ /* 0x000fe20000000f00 */
[----:B------:R-:W-:Y:S02]  /*24e0*/  IMAD.MOV.U32 R16, RZ, RZ, R9 ;  /* 0x000000ffff107224 */ /* 0x000fe400078e0009 */
[----:B------:R-:W-:Y:S01]  /*24f0*/  FADD R21, -R7, R2 ;  /* 0x0000000207157221 */ /* 0x000fe20000000100 */
[--C-:B------:R-:W-:Y:S01]  /*2500*/  IMAD.MOV.U32 R17, RZ, RZ, R10.reuse ;  /* 0x000000ffff117224 */ /* 0x100fe200078e000a */
[----:B------:R-:W-:Y:S01]  /*2510*/  MOV R9, R14 ;  /* 0x0000000e00097202 */ /* 0x000fe20000000f00 */
[----:B------:R-:W-:Y:S02]  /*2520*/  IMAD.MOV.U32 R11, RZ, RZ, R10 ;  /* 0x000000ffff0b7224 */ /* 0x000fe400078e000a */
[----:B------:R-:W-:Y:S01]  /*2530*/  IMAD.MOV.U32 R10, RZ, RZ, R15 ;  /* 0x000000ffff0a7224 */ /* 0x000fe200078e000f */
[----:B------:R-:W-:Y:S06]  /*2540*/  BRA `(.L_x_42) ;  /* 0x0000000000147947 */ /* 0x000fec0003800000 */
.L_x_35:
[----:B------:R-:W-:Y:S02]  /*2550*/  VIADD R3, R3, 0xffffffff ;  /* 0xffffffff03037836 */ /* 0x000fe40000000000 */
[----:B------:R-:W-:Y:S01]  /*2560*/  FADD R21, -R7, -RZ ;  /* 0x800000ff07157221 */ /* 0x000fe20000000100 */
[----:B------:R-:W-:Y:S01]  /*2570*/  MOV R15, R10 ;  /* 0x0000000a000f7202 */ /* 0x000fe20000000f00 */
[----:B------:R-:W-:Y:S02]  /*2580*/  IMAD.MOV.U32 R14, RZ, RZ, R9 ;  /* 0x000000ffff0e7224 */ /* 0x000fe400078e0009 */
[----:B------:R-:W-:-:S07]  /*2590*/  IMAD.MOV.U32 R17, RZ, RZ, R11 ;  /* 0x000000ffff117224 */ /* 0x000fce00078e000b */
.L_x_42:
[----:B------:R-:W-:Y:S05]  /*25a0*/  BSYNC.RECONVERGENT B0 ;  /* 0x0000000000007941 */ /* 0x000fea0003800200 */
.L_x_34:
[----:B------:R-:W-:Y:S01]  /*25b0*/  FADD R24, R24, R21 ;  /* 0x0000001518187221 */ /* 0x000fe20000000000 */
[----:B------:R-:W-:Y:S06]  /*25c0*/  BRA.U UP0, `(.L_x_43) ;  /* 0xffffffe500e47547 */ /* 0x000fec000b83ffff */
.L_x_16:
[----:B------:R-:W0:Y:S01]  /*25d0*/  S2R R0, SR_TID.X ;  /* 0x0000000000007919 */ /* 0x000e220000002100 */
[----:B------:R-:W0:Y:S08]  /*25e0*/  S2UR UR5, SR_CTAID.X ;  /* 0x00000000000579c3 */ /* 0x000e300000002500 */
[----:B------:R-:W0:Y:S08]  /*25f0*/  LDC R5, c[0x0][0x360] ;  /* 0x0000d800ff057b82 */ /* 0x000e300000000800 */
[----:B------:R-:W1:Y:S08]  /*2600*/  LDC.64 R10, c[0x0][0x380] ;  /* 0x0000e000ff0a7b82 */ /* 0x000e700000000a00 */
[----:B------:R-:W2:Y:S08]  /*2610*/  LDC.64 R8, c[0x0][0x390] ;  /* 0x0000e400ff087b82 */ /* 0x000eb00000000a00 */
[----:B------:R-:W3:Y:S01]  /*2620*/  LDC.64 R6, c[0x0][0x398] ;  /* 0x0000e600ff067b82 */ /* 0x000ee20000000a00 */
[----:B0-----:R-:W-:-:S04]  /*2630*/  IMAD R5, R5, UR5, R0 ;  /* 0x0000000505057c24 */ /* 0x001fc8000f8e0200 */
[----:B-1----:R-:W-:-:S05]  /*2640*/  IMAD.WIDE.U32 R10, R5, 0x4, R10 ;  /* 0x00000004050a7825 */ /* 0x002fca00078e000a */
[----:B------:R-:W-:Y:S01]  /*2650*/  STG.E desc[UR8][R10.64], R24 ;  /* 0x000000180a007986 */ /* 0x000fe2000c101908 */
[----:B--2---:R-:W-:-:S05]  /*2660*/  IMAD.WIDE.U32 R8, R5, 0x4, R8 ;  /* 0x0000000405087825 */ /* 0x004fca00078e0008 */
[----:B------:R-:W-:Y:S01]  /*2670*/  STG.E desc[UR8][R8.64], R3 ;  /* 0x0000000308007986 */ /* 0x000fe2000c101908 */
[----:B---3--:R-:W-:-:S05]  /*2680*/  IMAD.WIDE.U32 R6, R5, 0x30, R6 ;  /* 0x0000003005067825 */ /* 0x008fca00078e0006 */
[----:B------:R-:W-:Y:S04]  /*2690*/  STG.E.64 desc[UR8][R6.64], R18 ;  /* 0x0000001206007986 */ /* 0x000fe8000c101b08 */
[----:B------:R-:W-:Y:S04]  /*26a0*/  STG.E.64 desc[UR8][R6.64+0x8], R16 ;  /* 0x0000081006007986 */ /* 0x000fe8000c101b08 */
[----:B------:R-:W-:Y:S04]  /*26b0*/  STG.E.64 desc[UR8][R6.64+0x10], R14 ;  /* 0x0000100e06007986 */ /* 0x000fe8000c101b08 */
[----:B------:R-:W-:Y:S04]  /*26c0*/  STG.E.64 desc[UR8][R6.64+0x18], R12 ;  /* 0x0000180c06007986 */ /* 0x000fe8000c101b08 */
[----:B------:R-:W-:Y:S04]  /*26d0*/  STG.E.64 desc[UR8][R6.64+0x28], R28 ;  /* 0x0000281c06007986 */ /* 0x000fe8000c101b08 */
[----:B------:R-:W-:Y:S01]  /*26e0*/  STG.E desc[UR8][R6.64+0x20], R4 ;  /* 0x0000200406007986 */ /* 0x000fe2000c101908 */
[----:B------:R-:W-:Y:S05]  /*26f0*/  EXIT ;  /* 0x000000000000794d */ /* 0x000fea0003800000 */
        .weak           $__internal_0_$__cuda_sm20_div_s64
        .type           $__internal_0_$__cuda_sm20_div_s64,@function
        .size           $__internal_0_$__cuda_sm20_div_s64,($__internal_1_$__cuda_sm20_rcp_rn_f32_slowpath - $__internal_0_$__cuda_sm20_div_s64)
$__internal_0_$__cuda_sm20_div_s64:
[----:B------:R-:W0:Y:S02]  /*2700*/  LDCU.64 UR4, c[0x3][0x60] ;  /* 0x00c00c00ff0477ac */ /* 0x000e240008000a00 */
[----:B0-----:R-:W-:Y:S02]  /*2710*/  IADD3 R6, P0, PT, RZ, -UR4, RZ ;  /* 0x80000004ff067c10 */ /* 0x001fe4000ff1e0ff */
[----:B------:R-:W-:Y:S02]  /*2720*/  ISETP.LE.AND P1, PT, RZ, UR5, PT ;  /* 0x00000005ff007c0c */ /* 0x000fe4000bf23270 */
[----:B------:R-:W-:Y:S02]  /*2730*/  IADD3.X R7, PT, PT, RZ, ~UR5, RZ, P0, !PT ;  /* 0x80000005ff077c10 */ /* 0x000fe400087fe4ff */
[----:B------:R-:W-:Y:S02]  /*2740*/  SEL R6, R6, UR4, !P1 ;  /* 0x0000000406067c07 */ /* 0x000fe4000c800000 */
[----:B------:R-:W-:-:S04]  /*2750*/  SEL R7, R7, UR5, !P1 ;  /* 0x0000000507077c07 */ /* 0x000fc8000c800000 */
[----:B------:R-:W0:Y:S08]  /*2760*/  I2F.U64.RP R9, R6 ;  /* 0x0000000600097312 */ /* 0x000e300000309000 */
[----:B0-----:R-:W0:Y:S02]  /*2770*/  MUFU.RCP R9, R9 ;  /* 0x0000000900097308 */ /* 0x001e240000001000 */
[----:B0-----:R-:W-:-:S06]  /*2780*/  VIADD R10, R9, 0x1ffffffe ;  /* 0x1ffffffe090a7836 */ /* 0x001fcc0000000000 */
[----:B------:R-:W0:Y:S02]  /*2790*/  F2I.U64.TRUNC R10, R10 ;  /* 0x0000000a000a7311 */ /* 0x000e24000020d800 */
[----:B0-----:R-:W-:-:S04]  /*27a0*/  IMAD.WIDE.U32 R20, R10, R6, RZ ;  /* 0x000000060a147225 */ /* 0x001fc800078e00ff */
[----:B------:R-:W-:Y:S01]  /*27b0*/  IMAD R21, R10, R7, R21 ;  /* 0x000000070a157224 */ /* 0x000fe200078e0215 */
[----:B------:R-:W-:-:S03]  /*27c0*/  IADD3 R23, P0, PT, RZ, -R20, RZ ;  /* 0x80000014ff177210 */ /* 0x000fc60007f1e0ff */
[----:B------:R-:W-:Y:S02]  /*27d0*/  IMAD R21, R11, R6, R21 ;  /* 0x000000060b157224 */ /* 0x000fe400078e0215 */
[----:B------:R-:W-:-:S04]  /*27e0*/  IMAD.HI.U32 R20, R10, R23, RZ ;  /* 0x000000170a147227 */ /* 0x000fc800078e00ff */
[----:B------:R-:W-:Y:S01]  /*27f0*/  IMAD.X R25, RZ, RZ, ~R21, P0 ;  /* 0x000000ffff197224 */ /* 0x000fe200000e0e15 */
[----:B------:R-:W-:-:S03]  /*2800*/  MOV R21, R10 ;  /* 0x0000000a00157202 */ /* 0x000fc60000000f00 */
[----:B------:R-:W-:-:S04]  /*2810*/  IMAD.HI.U32 R9, R11, R25, RZ ;  /* 0x000000190b097227 */ /* 0x000fc800078e00ff */
[----:B------:R-:W-:-:S04]  /*2820*/  IMAD.WIDE.U32 R20, P0, R10, R25, R20 ;  /* 0x000000190a147225 */ /* 0x000fc80007800014 */
[----:B------:R-:W-:Y:S02]  /*2830*/  IMAD.X R9, R9, 0x1, R11, P0 ;  /* 0x0000000109097824 */ /* 0x000fe400000e060b */
[----:B------:R-:W-:-:S04]  /*2840*/  IMAD.HI.U32 R20, P2, R11, R23, R20 ;  /* 0x000000170b147227 */ /* 0x000fc80007840014 */
[----:B------:R-:W-:-:S05]  /*2850*/  IMAD R21, R11, R25, RZ ;  /* 0x000000190b157224 */ /* 0x000fca00078e02ff */
[----:B------:R-:W-:-:S04]  /*2860*/  IADD3 R21, P3, PT, R21, R20, RZ ;  /* 0x0000001415157210 */ /* 0x000fc80007f7e0ff */
[----:B------:R-:W-:Y:S01]  /*2870*/  IADD3.X R9, PT, PT, RZ, RZ, R9, P3, P2 ;  /* 0x000000ffff097210 */ /* 0x000fe20001fe4409 */
[----:B------:R-:W-:-:S04]  /*2880*/  IMAD.WIDE.U32 R10, R21, R6, RZ ;  /* 0x00000006150a7225 */ /* 0x000fc800078e00ff */
[----:B------:R-:W-:Y:S01]  /*2890*/  IMAD R11, R21, R7, R11 ;  /* 0x00000007150b7224 */ /* 0x000fe200078e020b */
[----:B------:R-:W-:-:S03]  /*28a0*/  IADD3 R23, P0, PT, RZ, -R10, RZ ;  /* 0x8000000aff177210 */ /* 0x000fc60007f1e0ff */
[----:B------:R-:W-:Y:S02]  /*28b0*/  IMAD R11, R9, R6, R11 ;  /* 0x00000006090b7224 */ /* 0x000fe400078e020b */
[----:B------:R-:W-:-:S04]  /*28c0*/  IMAD.HI.U32 R20, R21, R23, RZ ;  /* 0x0000001715147227 */ /* 0x000fc800078e00ff */
[----:B------:R-:W-:Y:S02]  /*28d0*/  IMAD.X R10, RZ, RZ, ~R11, P0 ;  /* 0x000000ffff0a7224 */ /* 0x000fe400000e0e0b */
[----:B------:R-:W-:Y:S02]  /*28e0*/  IMAD.MOV.U32 R11, RZ, RZ, RZ ;  /* 0x000000ffff0b7224 */ /* 0x000fe400078e00ff */
[----:B------:R-:W-:-:S04]  /*28f0*/  IMAD.WIDE.U32 R20, P0, R21, R10, R20 ;  /* 0x0000000a15147225 */ /* 0x000fc80007800014 */
[C---:B------:R-:W-:Y:S02]  /*2900*/  IMAD R22, R9.reuse, R10, RZ ;  /* 0x0000000a09167224 */ /* 0x040fe400078e02ff */
[----:B------:R-:W-:-:S04]  /*2910*/  IMAD.HI.U32 R21, P2, R9, R23, R20 ;  /* 0x0000001709157227 */ /* 0x000fc80007840014 */
[----:B------:R-:W-:Y:S01]  /*2920*/  IMAD.HI.U32 R20, R9, R10, RZ ;  /* 0x0000000a09147227 */ /* 0x000fe200078e00ff */
[----:B------:R-:W-:-:S04]  /*2930*/  IADD3 R21, P3, PT, R22, R21, RZ ;  /* 0x0000001516157210 */ /* 0x000fc80007f7e0ff */
[----:B------:R-:W-:Y:S01]  /*2940*/  IADD3.X R9, PT, PT, R20, R9, RZ, P0, !PT ;  /* 0x0000000914097210 */ /* 0x000fe200007fe4ff */
[----:B------:R-:W-:-:S03]  /*2950*/  IMAD.HI.U32 R10, R21, R2, RZ ;  /* 0x00000002150a7227 */ /* 0x000fc600078e00ff */
[----:B------:R-:W-:Y:S01]  /*2960*/  IADD3.X R9, PT, PT, RZ, RZ, R9, P3, P2 ;  /* 0x000000ffff097210 */ /* 0x000fe20001fe4409 */
[----:B------:R-:W-:-:S04]  /*2970*/  IMAD.WIDE.U32 R10, RZ, R21, R10 ;  /* 0x00000015ff0a7225 */ /* 0x000fc800078e000a */
[----:B------:R-:W-:-:S05]  /*2980*/  IMAD.HI.U32 R9, P0, R9, R2, R10 ;  /* 0x0000000209097227 */ /* 0x000fca000780000a */
[----:B------:R-:W-:Y:S01]  /*2990*/  IADD3 R21, P2, PT, RZ, R9, RZ ;  /* 0x00000009ff157210 */ /* 0x000fe20007f5e0ff */
[----:B------:R-:W-:-:S04]  /*29a0*/  IMAD.X R9, RZ, RZ, RZ, P0 ;  /* 0x000000ffff097224 */ /* 0x000fc800000e06ff */
[----:B------:R-:W-:Y:S01]  /*29b0*/  IMAD.WIDE.U32 R10, R21, R6, RZ ;  /* 0x00000006150a7225 */ /* 0x000fe200078e00ff */
[----:B------:R-:W-:-:S03]  /*29c0*/  IADD3.X R9, PT, PT, RZ, R9, RZ, P2, !PT ;  /* 0x00000009ff097210 */ /* 0x000fc600017fe4ff */
[C---:B------:R-:W-:Y:S01]  /*29d0*/  IMAD R11, R21.reuse, R7, R11 ;  /* 0x00000007150b7224 */ /* 0x040fe200078e020b */
[----:B------:R-:W-:Y:S02]  /*29e0*/  IADD3 R25, P2, PT, -R10, R2, RZ ;  /* 0x000000020a197210 */ /* 0x000fe40007f5e1ff */
[----:B------:R-:W-:Y:S01]  /*29f0*/  IADD3 R2, P3, PT, R21, 0x1, RZ ;  /* 0x0000000115027810 */ /* 0x000fe20007f7e0ff */
[-C--:B------:R-:W-:Y:S01]  /*2a00*/  IMAD R11, R9, R6.reuse, R11 ;  /* 0x00000006090b7224 */ /* 0x080fe200078e020b */
[CC--:B------:R-:W-:Y:S02]  /*2a10*/  ISETP.GE.U32.AND P0, PT, R25.reuse, R6.reuse, PT ;  /* 0x000000061900720c */ /* 0x0c0fe40003f06070 */
[----:B------:R-:W-:Y:S01]  /*2a20*/  IADD3.X R10, PT, PT, RZ, R9, RZ, P3, !PT ;  /* 0x00000009ff0a7210 */ /* 0x000fe20001ffe4ff */
[----:B------:R-:W-:Y:S01]  /*2a30*/  IMAD.X R27, RZ, RZ, ~R11, P2 ;  /* 0x000000ffff1b7224 */ /* 0x000fe200010e0e0b */
[----:B------:R-:W-:-:S04]  /*2a40*/  IADD3 R11, P2, PT, R25, -R6, RZ ;  /* 0x80000006190b7210 */ /* 0x000fc80007f5e0ff */
[C---:B------:R-:W-:Y:S01]  /*2a50*/  ISETP.GE.U32.AND.EX P0, PT, R27.reuse, R7, PT, P0 ;  /* 0x000000071b00720c */ /* 0x040fe20003f06100 */
[----:B------:R-:W-:-:S03]  /*2a60*/  IMAD.X R23, R27, 0x1, ~R7, P2 ;  /* 0x000000011b177824 */ /* 0x000fc600010e0e07 */
[----:B------:R-:W-:Y:S02]  /*2a70*/  SEL R11, R11, R25, P0 ;  /* 0x000000190b0b7207 */ /* 0x000fe40000000000 */
[----:B------:R-:W-:Y:S02]  /*2a80*/  SEL R21, R2, R21, P0 ;  /* 0x0000001502157207 */ /* 0x000fe40000000000 */
[----:B------:R-:W-:Y:S02]  /*2a90*/  SEL R23, R23, R27, P0 ;  /* 0x0000001b17177207 */ /* 0x000fe40000000000 */
[----:B------:R-:W-:Y:S02]  /*2aa0*/  ISETP.GE.U32.AND P2, PT, R11, R6, PT ;  /* 0x000000060b00720c */ /* 0x000fe40003f46070 */
[----:B------:R-:W-:Y:S02]  /*2ab0*/  SEL R6, R10, R9, P0 ;  /* 0x000000090a067207 */ /* 0x000fe40000000000 */
[----:B------:R-:W-:-:S02]  /*2ac0*/  IADD3 R2, P3, PT, R21, 0x1, RZ ;  /* 0x0000000115027810 */ /* 0x000fc40007f7e0ff */
[----:B------:R-:W-:-:S03]  /*2ad0*/  ISETP.GE.U32.AND.EX P0, PT, R23, R7, PT, P2 ;  /* 0x000000071700720c */ /* 0x000fc60003f06120 */
[----:B------:R-:W-:Y:S01]  /*2ae0*/  IMAD.X R9, RZ, RZ, R6, P3 ;  /* 0x000000ffff097224 */ /* 0x000fe200018e0606 */
[----:B------:R-:W-:-:S04]  /*2af0*/  SEL R2, R2, R21, P0 ;  /* 0x0000001502027207 */ /* 0x000fc80000000000 */
[----:B------:R-:W-:Y:S02]  /*2b00*/  SEL R9, R9, R6, P0 ;  /* 0x0000000609097207 */ /* 0x000fe40000000000 */
[-C--:B------:R-:W-:Y:S02]  /*2b10*/  IADD3 R7, P2, PT, RZ, -R2.reuse, RZ ;  /* 0x80000002ff077210 */ /* 0x080fe40007f5e0ff */
[----:B------:R-:W-:Y:S02]  /*2b20*/  ISETP.NE.U32.AND P0, PT, RZ, UR4, PT ;  /* 0x00000004ff007c0c */ /* 0x000fe4000bf05070 */
[----:B------:R-:W-:Y:S01]  /*2b30*/  SEL R2, R7, R2, !P1 ;  /* 0x0000000207027207 */ /* 0x000fe20004800000 */
[----:B------:R-:W-:Y:S01]  /*2b40*/  IMAD.X R6, RZ, RZ, ~R9, P2 ;  /* 0x000000ffff067224 */ /* 0x000fe200010e0e09 */
[----:B------:R-:W-:Y:S01]  /*2b50*/  ISETP.NE.AND.EX P0, PT, RZ, UR5, PT, P0 ;  /* 0x00000005ff007c0c */ /* 0x000fe2000bf05300 */
[----:B------:R-:W-:-:S03]  /*2b60*/  IMAD.MOV.U32 R7, RZ, RZ, 0x0 ;  /* 0x00000000ff077424 */ /* 0x000fc600078e00ff */
[----:B------:R-:W-:Y:S02]  /*2b70*/  SEL R9, R6, R9, !P1 ;  /* 0x0000000906097207 */ /* 0x000fe40004800000 */
[----:B------:R-:W-:Y:S02]  /*2b80*/  MOV R6, R0 ;  /* 0x0000000000067202 */ /* 0x000fe40000000f00 */
[----:B------:R-:W-:Y:S02]  /*2b90*/  SEL R2, R2, 0xffffffff, P0 ;  /* 0xffffffff02027807 */ /* 0x000fe40000000000 */
[----:B------:R-:W-:Y:S01]  /*2ba0*/  SEL R9, R9, 0xffffffff, P0 ;  /* 0xffffffff09097807 */ /* 0x000fe20000000000 */
[----:B------:R-:W-:Y:S06]  /*2bb0*/  RET.REL.NODEC R6 `(_Z11run_momentsPfS_PiP17curandStateXORWOW) ;  /* 0xffffffd406107950 */ /* 0x000fec0003c3ffff */
        .weak           $__internal_1_$__cuda_sm20_rcp_rn_f32_slowpath
        .type           $__internal_1_$__cuda_sm20_rcp_rn_f32_slowpath,@function
        .size           $__internal_1_$__cuda_sm20_rcp_rn_f32_slowpath,($__internal_2_$__cuda_sm20_rem_s64 - $__internal_1_$__cuda_sm20_rcp_rn_f32_slowpath)
$__internal_1_$__cuda_sm20_rcp_rn_f32_slowpath:
[----:B------:R-:W-:Y:S01]  /*2bc0*/  IMAD.SHL.U32 R0, R5, 0x2, RZ ;  /* 0x0000000205007824 */ /* 0x000fe200078e00ff */
[----:B------:R-:W-:Y:S04]  /*2bd0*/  BSSY.RECONVERGENT B1, `(.L_x_44) ;  /* 0x0000030000017945 */ /* 0x000fe80003800200 */
[----:B------:R-:W-:-:S04]  /*2be0*/  SHF.R.U32.HI R0, RZ, 0x18, R0 ;  /* 0x00000018ff007819 */ /* 0x000fc80000011600 */
[----:B------:R-:W-:-:S13]  /*2bf0*/  ISETP.NE.U32.AND P0, PT, R0, RZ, PT ;  /* 0x000000ff0000720c */ /* 0x000fda0003f05070 */
[----:B------:R-:W-:Y:S05]  /*2c00*/  @P0 BRA `(.L_x_45) ;  /* 0x0000000000280947 */ /* 0x000fea0003800000 */
[----:B------:R-:W-:-:S04]  /*2c10*/  SHF.L.U32 R0, R5, 0x1, RZ ;  /* 0x0000000105007819 */ /* 0x000fc800000006ff */
[----:B------:R-:W-:-:S13]  /*2c20*/  ISETP.NE.AND P0, PT, R0, RZ, PT ;  /* 0x000000ff0000720c */ /* 0x000fda0003f05270 */
[----:B------:R-:W-:Y:S01]  /*2c30*/  @P0 FFMA R7, R5, 1.84467440737095516160e+19, RZ ;  /* 0x5f80000005070823 */ /* 0x000fe200000000ff */
[----:B------:R-:W-:Y:S08]  /*2c40*/  @!P0 MUFU.RCP R6, R5 ;  /* 0x0000000500068308 */ /* 0x000ff00000001000 */
[----:B------:R-:W0:Y:S02]  /*2c50*/  @P0 MUFU.RCP R0, R7 ;  /* 0x0000000700000308 */ /* 0x000e240000001000 */
[----:B0-----:R-:W-:-:S04]  /*2c60*/  @P0 FFMA R9, R7, R0, -1 ;  /* 0xbf80000007090423 */ /* 0x001fc80000000000 */
[----:B------:R-:W-:-:S04]  /*2c70*/  @P0 FADD.FTZ R9, -R9, -RZ ;  /* 0x800000ff09090221 */ /* 0x000fc80000010100 */
[----:B------:R-:W-:-:S04]  /*2c80*/  @P0 FFMA R0, R0, R9, R0 ;  /* 0x0000000900000223 */ /* 0x000fc80000000000 */
[----:B------:R-:W-:Y:S01]  /*2c90*/  @P0 FFMA R6, R0, 1.84467440737095516160e+19, RZ ;  /* 0x5f80000000060823 */ /* 0x000fe200000000ff */
[----:B------:R-:W-:Y:S06]  /*2ca0*/  BRA `(.L_x_46) ;  /* 0x0000000000887947 */ /* 0x000fec0003800000 */
.L_x_45:
[----:B------:R-:W-:-:S05]  /*2cb0*/  VIADD R6, R0, 0xffffff03 ;  /* 0xffffff0300067836 */ /* 0x000fca0000000000 */
[----:B------:R-:W-:-:S13]  /*2cc0*/  ISETP.GT.U32.AND P0, PT, R6, 0x1, PT ;  /* 0x000000010600780c */ /* 0x000fda0003f04070 */
[----:B------:R-:W-:Y:S05]  /*2cd0*/  @P0 BRA `(.L_x_47) ;  /* 0x0000000000780947 */ /* 0x000fea0003800000 */
[----:B------:R-:W-:Y:S01]  /*2ce0*/  LOP3.LUT R7, R5, 0x7fffff, RZ, 0xc0, !PT ;  /* 0x007fffff05077812 */ /* 0x000fe200078ec0ff */
[----:B------:R-:W-:Y:S02]  /*2cf0*/  IMAD.MOV.U32 R21, RZ, RZ, 0x3 ;  /* 0x00000003ff157424 */ /* 0x000fe400078e00ff */
[----:B------:R-:W-:Y:S01]  /*2d00*/  VIADD R0, R0, 0xffffff04 ;  /* 0xffffff0400007836 */ /* 0x000fe20000000000 */
[----:B------:R-:W-:Y:S02]  /*2d10*/  LOP3.LUT R7, R7, 0x3f800000, RZ, 0xfc, !PT ;  /* 0x3f80000007077812 */ /* 0x000fe400078efcff */
[----:B------:R-:W-:Y:S02]  /*2d20*/  SHF.L.U32 R20, R21, R6, RZ ;  /* 0x0000000615147219 */ /* 0x000fe400000006ff */
[----:B------:R-:W0:Y:S02]  /*2d30*/  MUFU.RCP R10, R7 ;  /* 0x00000007000a7308 */ /* 0x000e240000001000 */
[----:B0-----:R-:W-:-:S04]  /*2d40*/  FFMA R9, R7, R10, -1 ;  /* 0xbf80000007097423 */ /* 0x001fc8000000000a */
[----:B------:R-:W-:-:S04]  /*2d50*/  FADD.FTZ R9, -R9, -RZ ;  /* 0x800000ff09097221 */ /* 0x000fc80000010100 */
[CCC-:B------:R-:W-:Y:S01]  /*2d60*/  FFMA.RM R11, R10.reuse, R9.reuse, R10.reuse ;  /* 0x000000090a0b7223 */ /* 0x1c0fe2000000400a */
[----:B------:R-:W-:-:S04]  /*2d70*/  FFMA.RP R10, R10, R9, R10 ;  /* 0x000000090a0a7223 */ /* 0x000fc8000000800a */
[C---:B------:R-:W-:Y:S02]  /*2d80*/  LOP3.LUT R9, R11.reuse, 0x7fffff, RZ, 0xc0, !PT ;  /* 0x007fffff0b097812 */ /* 0x040fe400078ec0ff */
[----:B------:R-:W-:Y:S02]  /*2d90*/  FSETP.NEU.FTZ.AND P0, PT, R11, R10, PT ;  /* 0x0000000a0b00720b */ /* 0x000fe40003f1d000 */
[----:B------:R-:W-:Y:S02]  /*2da0*/  LOP3.LUT R9, R9, 0x800000, RZ, 0xfc, !PT ;  /* 0x0080000009097812 */ /* 0x000fe400078efcff */
[----:B------:R-:W-:Y:S02]  /*2db0*/  SEL R10, RZ, 0xffffffff, !P0 ;  /* 0xffffffffff0a7807 */ /* 0x000fe40004000000 */
[----:B------:R-:W-:Y:S02]  /*2dc0*/  LOP3.LUT R7, R20, R9, RZ, 0xc0, !PT ;  /* 0x0000000914077212 */ /* 0x000fe400078ec0ff */
[----:B------:R-:W-:-:S02]  /*2dd0*/  IADD3 R10, PT, PT, -R10, RZ, RZ ;  /* 0x000000ff0a0a7210 */ /* 0x000fc40007ffe1ff */
[-C--:B------:R-:W-:Y:S02]  /*2de0*/  SHF.R.U32.HI R7, RZ, R6.reuse, R7 ;  /* 0x00000006ff077219 */ /* 0x080fe40000011607 */
[--C-:B------:R-:W-:Y:S02]  /*2df0*/  LOP3.LUT P1, RZ, R10, R6, R9.reuse, 0xf8, !PT ;  /* 0x000000060aff7212 */ /* 0x100fe4000782f809 */
[C---:B------:R-:W-:Y:S02]  /*2e00*/  LOP3.LUT P0, RZ, R7.reuse, 0x1, RZ, 0xc0, !PT ;  /* 0x0000000107ff7812 */ /* 0x040fe4000780c0ff */
[----:B------:R-:W-:Y:S02]  /*2e10*/  LOP3.LUT P2, RZ, R7, 0x2, RZ, 0xc0, !PT ;  /* 0x0000000207ff7812 */ /* 0x000fe4000784c0ff */
[----:B------:R-:W-:Y:S02]  /*2e20*/  SHF.R.U32.HI R0, RZ, R0, R9 ;  /* 0x00000000ff007219 */ /* 0x000fe40000011609 */
[----:B------:R-:W-:-:S02]  /*2e30*/  PLOP3.LUT P0, PT, P0, P1, P2, 0xe0, 0x0 ;  /* 0x000000000000781c */ /* 0x000fc40000703c20 */
[----:B------:R-:W-:Y:S02]  /*2e40*/  LOP3.LUT P1, RZ, R5, 0x7fffff, RZ, 0xc0, !PT ;  /* 0x007fffff05ff7812 */ /* 0x000fe4000782c0ff */
[----:B------:R-:W-:-:S05]  /*2e50*/  SEL R6, RZ, 0x1, !P0 ;  /* 0x00000001ff067807 */ /* 0x000fca0004000000 */
[----:B------:R-:W-:-:S05]  /*2e60*/  IMAD.MOV R6, RZ, RZ, -R6 ;  /* 0x000000ffff067224 */ /* 0x000fca00078e0a06 */
[----:B------:R-:W-:-:S13]  /*2e70*/  ISETP.GE.AND P0, PT, R6, RZ, PT ;  /* 0x000000ff0600720c */ /* 0x000fda0003f06270 */
[----:B------:R-:W-:-:S05]  /*2e80*/  @!P0 IADD3 R0, PT, PT, R0, 0x1, RZ ;  /* 0x0000000100008810 */ /* 0x000fca0007ffe0ff */
[----:B------:R-:W-:-:S05]  /*2e90*/  @!P1 IMAD.SHL.U32 R0, R0, 0x2, RZ ;  /* 0x0000000200009824 */ /* 0x000fca00078e00ff */
[----:B------:R-:W-:Y:S01]  /*2ea0*/  LOP3.LUT R6, R0, 0x80000000, R5, 0xf8, !PT ;  /* 0x8000000000067812 */ /* 0x000fe200078ef805 */
[----:B------:R-:W-:Y:S06]  /*2eb0*/  BRA `(.L_x_46) ;  /* 0x0000000000047947 */ /* 0x000fec0003800000 */
.L_x_47:
[----:B------:R0:W1:Y:S02]  /*2ec0*/  MUFU.RCP R6, R5 ;  /* 0x0000000500067308 */ /* 0x0000640000001000 */
.L_x_46:
[----:B------:R-:W-:Y:S05]  /*2ed0*/  BSYNC.RECONVERGENT B1 ;  /* 0x0000000000017941 */ /* 0x000fea0003800200 */
.L_x_44:
[----:B-1----:R-:W-:Y:S01]  /*2ee0*/  IMAD.MOV.U32 R0, RZ, RZ, R6 ;  /* 0x000000ffff007224 */ /* 0x002fe200078e0006 */
[----:B------:R-:W-:Y:S01]  /*2ef0*/  MOV R6, R2 ;  /* 0x0000000200067202 */ /* 0x000fe20000000f00 */
[----:B------:R-:W-:-:S04]  /*2f00*/  IMAD.MOV.U32 R7, RZ, RZ, 0x0 ;  /* 0x00000000ff077424 */ /* 0x000fc800078e00ff */
[----:B0-----:R-:W-:Y:S05]  /*2f10*/  RET.REL.NODEC R6 `(_Z11run_momentsPfS_PiP17curandStateXORWOW) ;  /* 0xffffffd006387950 */ /* 0x001fea0003c3ffff */
        .weak           $__internal_2_$__cuda_sm20_rem_s64
        .type           $__internal_2_$__cuda_sm20_rem_s64,@function
        .size           $__internal_2_$__cuda_sm20_rem_s64,($__internal_3_$__cuda_sm20_sqrt_rn_f32_slowpath - $__internal_2_$__cuda_sm20_rem_s64)
$__internal_2_$__cuda_sm20_rem_s64:
[----:B------:R-:W0:Y:S01]  /*2f20*/  LDCU UR10, c[0x3][0x6c] ;  /* 0x00c00d80ff0a77ac */ /* 0x000e220008000800 */
[----:B------:R-:W-:Y:S02]  /*2f30*/  UISETP.GE.AND UP0, UPT, UR6, URZ, UPT ;  /* 0x000000ff0600728c */ /* 0x000fe4000bf06270 */
[----:B0-----:R-:W-:-:S04]  /*2f40*/  UIADD3 UR4, UP1, UPT, URZ, -UR10, URZ ;  /* 0x8000000aff047290 */ /* 0x001fc8000ff3e0ff */
[----:B------:R-:W-:Y:S02]  /*2f50*/  UIADD3.X UR5, UPT, UPT, URZ, ~UR6, URZ, UP1, !UPT ;  /* 0x80000006ff057290 */ /* 0x000fe40008ffe4ff */
[----:B------:R-:W-:Y:S02]  /*2f60*/  USEL UR4, UR4, UR10, !UP0 ;  /* 0x0000000a04047287 */ /* 0x000fe4000c000000 */
[----:B------:R-:W-:-:S09]  /*2f70*/  USEL UR5, UR5, UR6, !UP0 ;  /* 0x0000000605057287 */ /* 0x000fd2000c000000 */
[----:B------:R-:W0:Y:S08]  /*2f80*/  I2F.U64.RP R20, UR4 ;  /* 0x0000000400147d12 */ /* 0x000e300008309000 */
[----:B0-----:R-:W0:Y:S02]  /*2f90*/  MUFU.RCP R20, R20 ;  /* 0x0000001400147308 */ /* 0x001e240000001000 */
[----:B0-----:R-:W-:-:S06]  /*2fa0*/  VIADD R6, R20, 0x1ffffffe ;  /* 0x1ffffffe14067836 */ /* 0x001fcc0000000000 */
[----:B------:R-:W0:Y:S02]  /*2fb0*/  F2I.U64.TRUNC R6, R6 ;  /* 0x0000000600067311 */ /* 0x000e24000020d800 */
[----:B0-----:R-:W-:-:S04]  /*2fc0*/  IMAD.WIDE.U32 R10, R6, UR4, RZ ;  /* 0x00000004060a7c25 */ /* 0x001fc8000f8e00ff */
[----:B------:R-:W-:Y:S01]  /*2fd0*/  IMAD R11, R6, UR5, R11 ;  /* 0x00000005060b7c24 */ /* 0x000fe2000f8e020b */
[----:B------:R-:W-:-:S03]  /*2fe0*/  IADD3 R21, P0, PT, RZ, -R10, RZ ;  /* 0x8000000aff157210 */ /* 0x000fc60007f1e0ff */
[----:B------:R-:W-:Y:S02]  /*2ff0*/  IMAD R11, R7, UR4, R11 ;  /* 0x00000004070b7c24 */ /* 0x000fe4000f8e020b */
[----:B------:R-:W-:-:S03]  /*3000*/  IMAD.HI.U32 R10, R6, R21, RZ ;  /* 0x00000015060a7227 */ /* 0x000fc600078e00ff */
[----:B------:R-:W-:Y:S01]  /*3010*/  IADD3.X R23, PT, PT, RZ, ~R11, RZ, P0, !PT ;  /* 0x8000000bff177210 */ /* 0x000fe200007fe4ff */
[----:B------:R-:W-:-:S04]  /*3020*/  IMAD.MOV.U32 R11, RZ, RZ, R6 ;  /* 0x000000ffff0b7224 */ /* 0x000fc800078e0006 */
[----:B------:R-:W-:-:S04]  /*3030*/  IMAD.WIDE.U32 R10, P0, R6, R23, R10 ;  /* 0x00000017060a7225 */ /* 0x000fc8000780000a */
[C---:B------:R-:W-:Y:S02]  /*3040*/  IMAD R25, R7.reuse, R23, RZ ;  /* 0x0000001707197224 */ /* 0x040fe400078e02ff */
[----:B------:R-:W-:-:S04]  /*3050*/  IMAD.HI.U32 R10, P1, R7, R21, R10 ;  /* 0x00000015070a7227 */ /* 0x000fc8000782000a */
[----:B------:R-:W-:Y:S01]  /*3060*/  IMAD.HI.U32 R21, R7, R23, RZ ;  /* 0x0000001707157227 */ /* 0x000fe200078e00ff */
[----:B------:R-:W-:-:S03]  /*3070*/  IADD3 R11, P2, PT, R25, R10, RZ ;  /* 0x0000000a190b7210 */ /* 0x000fc60007f5e0ff */
[----:B------:R-:W-:Y:S02]  /*3080*/  IMAD.X R21, R21, 0x1, R7, P0 ;  /* 0x0000000115157824 */ /* 0x000fe400000e0607 */
[----:B------:R-:W-:-:S03]  /*3090*/  IMAD.WIDE.U32 R6, R11, UR4, RZ ;  /* 0x000000040b067c25 */ /* 0x000fc6000f8e00ff */
[----:B------:R-:W-:Y:S01]  /*30a0*/  IADD3.X R21, PT, PT, RZ, RZ, R21, P2, P1 ;  /* 0x000000ffff157210 */ /* 0x000fe200017e2415 */
[----:B------:R-:W-:Y:S01]  /*30b0*/  IMAD R10, R11, UR5, R7 ;  /* 0x000000050b0a7c24 */ /* 0x000fe2000f8e0207 */
[----:B------:R-:W-:Y:S02]  /*30c0*/  IADD3 R23, P0, PT, RZ, -R6, RZ ;  /* 0x80000006ff177210 */ /* 0x000fe40007f1e0ff */
[----:B------:R-:W-:Y:S01]  /*30d0*/  ISETP.GE.AND P1, PT, R9, RZ, PT ;  /* 0x000000ff0900720c */ /* 0x000fe20003f26270 */
[----:B------:R-:W-:Y:S01]  /*30e0*/  IMAD R6, R21, UR4, R10 ;  /* 0x0000000415067c24 */ /* 0x000fe2000f8e020a */
[----:B------:R-:W-:Y:S01]  /*30f0*/  IADD3 R7, P4, PT, RZ, -R2, RZ ;  /* 0x80000002ff077210 */ /* 0x000fe20007f9e0ff */
[----:B------:R-:W-:-:S03]  /*3100*/  IMAD.HI.U32 R10, R11, R23, RZ ;  /* 0x000000170b0a7227 */ /* 0x000fc600078e00ff */
[----:B------:R-:W-:-:S05]  /*3110*/  IADD3.X R6, PT, PT, RZ, ~R6, RZ, P0, !PT ;  /* 0x80000006ff067210 */ /* 0x000fca00007fe4ff */
[----:B------:R-:W-:-:S04]  /*3120*/  IMAD.WIDE.U32 R10, P0, R11, R6, R10 ;  /* 0x000000060b0a7225 */ /* 0x000fc8000780000a */
[----:B------:R-:W-:Y:S01]  /*3130*/  IMAD.HI.U32 R10, P2, R21, R23, R10 ;  /* 0x00000017150a7227 */ /* 0x000fe2000784000a */
[----:B------:R-:W-:-:S03]  /*3140*/  SEL R11, R7, R2, !P1 ;  /* 0x00000002070b7207 */ /* 0x000fc60004800000 */
[----:B------:R-:W-:Y:S02]  /*3150*/  HFMA2 R7, -RZ, RZ, 0, 0 ;  /* 0x00000000ff077431 */ /* 0x000fe400000001ff */
[CC--:B------:R-:W-:Y:S02]  /*3160*/  IMAD R23, R21.reuse, R6.reuse, RZ ;  /* 0x0000000615177224 */ /* 0x0c0fe400078e02ff */
[----:B------:R-:W-:-:S03]  /*3170*/  IMAD.HI.U32 R6, R21, R6, RZ ;  /* 0x0000000615067227 */ /* 0x000fc600078e00ff */
[----:B------:R-:W-:Y:S01]  /*3180*/  IADD3 R2, P3, PT, R23, R10, RZ ;  /* 0x0000000a17027210 */ /* 0x000fe20007f7e0ff */
[----:B------:R-:W-:Y:S02]  /*3190*/  IMAD.X R10, RZ, RZ, ~R9, P4 ;  /* 0x000000ffff0a7224 */ /* 0x000fe400020e0e09 */
[----:B------:R-:W-:Y:S02]  /*31a0*/  IMAD.X R21, R6, 0x1, R21, P0 ;  /* 0x0000000106157824 */ /* 0x000fe400000e0615 */
[----:B------:R-:W-:Y:S01]  /*31b0*/  IMAD.HI.U32 R6, R2, R11, RZ ;  /* 0x0000000b02067227 */ /* 0x000fe200078e00ff */
[----:B------:R-:W-:Y:S02]  /*31c0*/  SEL R9, R10, R9, !P1 ;  /* 0x000000090a097207 */ /* 0x000fe40004800000 */
[----:B------:R-:W-:-:S03]  /*31d0*/  IADD3.X R10, PT, PT, RZ, RZ, R21, P3, P2 ;  /* 0x000000ffff0a7210 */ /* 0x000fc60001fe4415 */
[----:B------:R-:W-:-:S04]  /*31e0*/  IMAD.WIDE.U32 R6, R2, R9, R6 ;  /* 0x0000000902067225 */ /* 0x000fc800078e0006 */
[C---:B------:R-:W-:Y:S02]  /*31f0*/  IMAD R21, R10.reuse, R9, RZ ;  /* 0x000000090a157224 */ /* 0x040fe400078e02ff */
[----:B------:R-:W-:-:S04]  /*3200*/  IMAD.HI.U32 R6, P0, R10, R11, R6 ;  /* 0x0000000b0a067227 */ /* 0x000fc80007800006 */
[----:B------:R-:W-:Y:S01]  /*3210*/  IMAD.HI.U32 R2, R10, R9, RZ ;  /* 0x000000090a027227 */ /* 0x000fe200078e00ff */
[----:B------:R-:W-:-:S03]  /*3220*/  IADD3 R21, P2, PT, R21, R6, RZ ;  /* 0x0000000615157210 */ /* 0x000fc60007f5e0ff */
[----:B------:R-:W-:Y:S02]  /*3230*/  IMAD.X R2, RZ, RZ, R2, P0 ;  /* 0x000000ffff027224 */ /* 0x000fe400000e0602 */
[----:B------:R-:W-:-:S04]  /*3240*/  IMAD.WIDE.U32 R6, R21, UR4, RZ ;  /* 0x0000000415067c25 */ /* 0x000fc8000f8e00ff */
[----:B------:R-:W-:Y:S01]  /*3250*/  IMAD.X R2, RZ, RZ, R2, P2 ;  /* 0x000000ffff027224 */ /* 0x000fe200010e0602 */
[----:B------:R-:W-:Y:S01]  /*3260*/  IADD3 R10, P2, PT, -R6, R11, RZ ;  /* 0x0000000b060a7210 */ /* 0x000fe20007f5e1ff */
[----:B------:R-:W-:-:S03]  /*3270*/  IMAD R21, R21, UR5, R7 ;  /* 0x0000000515157c24 */ /* 0x000fc6000f8e0207 */
[----:B------:R-:W-:Y:S01]  /*3280*/  ISETP.GE.U32.AND P0, PT, R10, UR4, PT ;  /* 0x000000040a007c0c */ /* 0x000fe2000bf06070 */
[----:B------:R-:W-:-:S05]  /*3290*/  IMAD R2, R2, UR4, R21 ;  /* 0x0000000402027c24 */ /* 0x000fca000f8e0215 */
[----:B------:R-:W-:Y:S02]  /*32a0*/  IADD3.X R9, PT, PT, ~R2, R9, RZ, P2, !PT ;  /* 0x0000000902097210 */ /* 0x000fe400017fe5ff */
[----:B------:R-:W-:Y:S02]  /*32b0*/  IADD3 R7, P2, PT, R10, -UR4, RZ ;  /* 0x800000040a077c10 */ /* 0x000fe4000ff5e0ff */
[C---:B------:R-:W-:Y:S02]  /*32c0*/  ISETP.GE.U32.AND.EX P0, PT, R9.reuse, UR5, PT, P0 ;  /* 0x0000000509007c0c */ /* 0x040fe4000bf06100 */
[----:B------:R-:W-:Y:S02]  /*32d0*/  IADD3.X R6, PT, PT, R9, ~UR5, RZ, P2, !PT ;  /* 0x8000000509067c10 */ /* 0x000fe400097fe4ff */
[----:B------:R-:W-:Y:S02]  /*32e0*/  SEL R7, R7, R10, P0 ;  /* 0x0000000a07077207 */ /* 0x000fe40000000000 */
[----:B------:R-:W-:-:S02]  /*32f0*/  SEL R6, R6, R9, P0 ;  /* 0x0000000906067207 */ /* 0x000fc40000000000 */
[C---:B------:R-:W-:Y:S02]  /*3300*/  ISETP.GE.U32.AND P0, PT, R7.reuse, UR4, PT ;  /* 0x0000000407007c0c */ /* 0x040fe4000bf06070 */
[----:B------:R-:W-:Y:S02]  /*3310*/  IADD3 R2, P2, PT, R7, -UR4, RZ ;  /* 0x8000000407027c10 */ /* 0x000fe4000ff5e0ff */
[C---:B------:R-:W-:Y:S02]  /*3320*/  ISETP.GE.U32.AND.EX P0, PT, R6.reuse, UR5, PT, P0 ;  /* 0x0000000506007c0c */ /* 0x040fe4000bf06100 */
[----:B------:R-:W-:Y:S02]  /*3330*/  IADD3.X R9, PT, PT, R6, ~UR5, RZ, P2, !PT ;  /* 0x8000000506097c10 */ /* 0x000fe400097fe4ff */
[----:B------:R-:W-:Y:S02]  /*3340*/  SEL R2, R2, R7, P0 ;  /* 0x0000000702027207 */ /* 0x000fe40000000000 */
[----:B------:R-:W-:-:S02]  /*3350*/  SEL R9, R9, R6, P0 ;  /* 0x0000000609097207 */ /* 0x000fc40000000000 */
[-C--:B------:R-:W-:Y:S02]  /*3360*/  IADD3 R7, P2, PT, RZ, -R2.reuse, RZ ;  /* 0x80000002ff077210 */ /* 0x080fe40007f5e0ff */
[----:B------:R-:W-:Y:S02]  /*3370*/  ISETP.NE.U32.AND P0, PT, RZ, UR10, PT ;  /* 0x0000000aff007c0c */ /* 0x000fe4000bf05070 */
[----:B------:R-:W-:Y:S01]  /*3380*/  SEL R2, R7, R2, !P1 ;  /* 0x0000000207027207 */ /* 0x000fe20004800000 */
[----:B------:R-:W-:Y:S01]  /*3390*/  IMAD.X R6, RZ, RZ, ~R9, P2 ;  /* 0x000000ffff067224 */ /* 0x000fe200010e0e09 */
[----:B------:R-:W-:Y:S02]  /*33a0*/  MOV R7, 0x0 ;  /* 0x0000000000077802 */ /* 0x000fe40000000f00 */
[----:B------:R-:W-:Y:S02]  /*33b0*/  ISETP.NE.AND.EX P0, PT, RZ, UR6, PT, P0 ;  /* 0x00000006ff007c0c */ /* 0x000fe4000bf05300 */
[----:B------:R-:W-:Y:S01]  /*33c0*/  SEL R9, R6, R9, !P1 ;  /* 0x0000000906097207 */ /* 0x000fe20004800000 */
[----:B------:R-:W-:Y:S01]  /*33d0*/  IMAD.MOV.U32 R6, RZ, RZ, R0 ;  /* 0x000000ffff067224 */ /* 0x000fe200078e0000 */
[----:B------:R-:W-:-:S02]  /*33e0*/  SEL R2, R2, 0xffffffff, P0 ;  /* 0xffffffff02027807 */ /* 0x000fc40000000000 */
[----:B------:R-:W-:Y:S01]  /*33f0*/  SEL R9, R9, 0xffffffff, P0 ;  /* 0xffffffff09097807 */ /* 0x000fe20000000000 */
[----:B------:R-:W-:Y:S06]  /*3400*/  RET.REL.NODEC R6 `(_Z11run_momentsPfS_PiP17curandStateXORWOW) ;  /* 0xffffffc806fc7950 */ /* 0x000fec0003c3ffff */
        .weak           $__internal_3_$__cuda_sm20_sqrt_rn_f32_slowpath
        .type           $__internal_3_$__cuda_sm20_sqrt_rn_f32_slowpath,@function
        .size           $__internal_3_$__cuda_sm20_sqrt_rn_f32_slowpath,($__internal_4_$__cuda_sm3x_div_rn_noftz_f32_slowpath - $__internal_3_$__cuda_sm20_sqrt_rn_f32_slowpath)
$__internal_3_$__cuda_sm20_sqrt_rn_f32_slowpath:
[----:B------:R-:W-:-:S13]  /*3410*/  LOP3.LUT P0, RZ, R0, 0x7fffffff, RZ, 0xc0, !PT ;  /* 0x7fffffff00ff7812 */ /* 0x000fda000780c0ff */
[----:B------:R-:W-:Y:S01]  /*3420*/  @!P0 IMAD.MOV.U32 R2, RZ, RZ, R0 ;  /* 0x000000ffff028224 */ /* 0x000fe200078e0000 */
[----:B------:R-:W-:Y:S06]  /*3430*/  @!P0 BRA `(.L_x_48) ;  /* 0x0000000000408947 */ /* 0x000fec0003800000 */
[----:B------:R-:W-:-:S13]  /*3440*/  FSETP.GEU.FTZ.AND P0, PT, R0, RZ, PT ;  /* 0x000000ff0000720b */ /* 0x000fda0003f1e000 */
[----:B------:R-:W-:Y:S01]  /*3450*/  @!P0 IMAD.MOV.U32 R2, RZ, RZ, 0x7fffffff ;  /* 0x7fffffffff028424 */ /* 0x000fe200078e00ff */
[----:B------:R-:W-:Y:S06]  /*3460*/  @!P0 BRA `(.L_x_48) ;  /* 0x0000000000348947 */ /* 0x000fec0003800000 */
[----:B------:R-:W-:-:S13]  /*3470*/  FSETP.GTU.FTZ.AND P0, PT, |R0|, +INF , PT ;  /* 0x7f8000000000780b */ /* 0x000fda0003f1c200 */
[----:B------:R-:W-:Y:S01]  /*3480*/  @P0 FADD.FTZ R2, R0, 1 ;  /* 0x3f80000000020421 */ /* 0x000fe20000010000 */
[----:B------:R-:W-:Y:S06]  /*3490*/  @P0 BRA `(.L_x_48) ;  /* 0x0000000000280947 */ /* 0x000fec0003800000 */
[----:B------:R-:W-:-:S13]  /*34a0*/  FSETP.NEU.FTZ.AND P0, PT, |R0|, +INF , PT ;  /* 0x7f8000000000780b */ /* 0x000fda0003f1d200 */
[----:B------:R-:W-:-:S04]  /*34b0*/  @P0 FFMA R9, R0, 1.84467440737095516160e+19, RZ ;  /* 0x5f80000000090823 */ /* 0x000fc800000000ff */
[----:B------:R-:W0:Y:S02]  /*34c0*/  @P0 MUFU.RSQ R2, R9 ;  /* 0x0000000900020308 */ /* 0x000e240000001400 */
[----:B0-----:R-:W-:Y:S01]  /*34d0*/  @P0 FMUL.FTZ R10, R9, R2 ;  /* 0x00000002090a0220 */ /* 0x001fe20000410000 */
[----:B------:R-:W-:Y:S01]  /*34e0*/  @P0 FMUL.FTZ R20, R2, 0.5 ;  /* 0x3f00000002140820 */ /* 0x000fe20000410000 */
[----:B------:R-:W-:Y:S02]  /*34f0*/  @!P0 MOV R2, R0 ;  /* 0x0000000000028202 */ /* 0x000fe40000000f00 */
[----:B------:R-:W-:-:S04]  /*3500*/  @P0 FADD.FTZ R11, -R10, -RZ ;  /* 0x800000ff0a0b0221 */ /* 0x000fc80000010100 */
[----:B------:R-:W-:-:S04]  /*3510*/  @P0 FFMA R11, R10, R11, R9 ;  /* 0x0000000b0a0b0223 */ /* 0x000fc80000000009 */
[----:B------:R-:W-:-:S04]  /*3520*/  @P0 FFMA R11, R11, R20, R10 ;  /* 0x000000140b0b0223 */ /* 0x000fc8000000000a */
[----:B------:R-:W-:-:S07]  /*3530*/  @P0 FMUL.FTZ R2, R11, 2.3283064365386962891e-10 ;  /* 0x2f8000000b020820 */ /* 0x000fce0000410000 */
.L_x_48:
[----:B------:R-:W-:Y:S02]  /*3540*/  HFMA2 R11, -RZ, RZ, 0, 0 ;  /* 0x00000000ff0b7431 */ /* 0x000fe400000001ff */
[----:B------:R-:W-:-:S04]  /*3550*/  IMAD.MOV.U32 R10, RZ, RZ, R21 ;  /* 0x000000ffff0a7224 */ /* 0x000fc800078e0015 */
[----:B------:R-:W-:Y:S05]  /*3560*/  RET.REL.NODEC R10 `(_Z11run_momentsPfS_PiP17curandStateXORWOW) ;  /* 0xffffffc80aa47950 */ /* 0x000fea0003c3ffff */
        .weak           $__internal_4_$__cuda_sm3x_div_rn_noftz_f32_slowpath
        .type           $__internal_4_$__cuda_sm3x_div_rn_noftz_f32_slowpath,@function
        .size           $__internal_4_$__cuda_sm3x_div_rn_noftz_f32_slowpath,(.L_x_101 - $__internal_4_$__cuda_sm3x_div_rn_noftz_f32_slowpath)
$__internal_4_$__cuda_sm3x_div_rn_noftz_f32_slowpath:
[----:B------:R-:W-:Y:S01]  /*3570*/  SHF.R.U32.HI R22, RZ, 0x17, R26 ;  /* 0x00000017ff167819 */ /* 0x000fe2000001161a */
[----:B------:R-:W-:Y:S01]  /*3580*/  BSSY.RECONVERGENT B2, `(.L_x_49) ;  /* 0x0000062000027945 */ /* 0x000fe20003800200 */
[----:B------:R-:W-:Y:S02]  /*3590*/  SHF.R.U32.HI R21, RZ, 0x17, R0 ;  /* 0x00000017ff157819 */ /* 0x000fe40000011600 */
[----:B------:R-:W-:Y:S02]  /*35a0*/  LOP3.LUT R22, R22, 0xff, RZ, 0xc0, !PT ;  /* 0x000000ff16167812 */ /* 0x000fe400078ec0ff */
[----:B------:R-:W-:-:S03]  /*35b0*/  LOP3.LUT R21, R21, 0xff, RZ, 0xc0, !PT ;  /* 0x000000ff15157812 */ /* 0x000fc600078ec0ff */
[----:B------:R-:W-:Y:S01]  /*35c0*/  VIADD R20, R22, 0xffffffff ;  /* 0xffffffff16147836 */ /* 0x000fe20000000000 */
[----:B------:R-:W-:-:S04]  /*35d0*/  IADD3 R25, PT, PT, R21, -0x1, RZ ;  /* 0xffffffff15197810 */ /* 0x000fc80007ffe0ff */
[----:B------:R-:W-:-:S04]  /*35e0*/  ISETP.GT.U32.AND P0, PT, R20, 0xfd, PT ;  /* 0x000000fd1400780c */ /* 0x000fc80003f04070 */
[----:B------:R-:W-:-:S13]  /*35f0*/  ISETP.GT.U32.OR P0, PT, R25, 0xfd, P0 ;  /* 0x000000fd1900780c */ /* 0x000fda0000704470 */
[----:B------:R-:W-:Y:S01]  /*3600*/  @!P0 IMAD.MOV.U32 R23, RZ, RZ, RZ ;  /* 0x000000ffff178224 */ /* 0x000fe200078e00ff */
[----:B------:R-:W-:Y:S06]  /*3610*/  @!P0 BRA `(.L_x_50) ;  /* 0x00000000005c8947 */ /* 0x000fec0003800000 */
[----:B------:R-:W-:Y:S02]  /*3620*/  FSETP.GTU.FTZ.AND P0, PT, |R0|, +INF , PT ;  /* 0x7f8000000000780b */ /* 0x000fe40003f1c200 */
[----:B------:R-:W-:-:S04]  /*3630*/  FSETP.GTU.FTZ.AND P1, PT, |R26|, +INF , PT ;  /* 0x7f8000001a00780b */ /* 0x000fc80003f3c200 */
[----:B------:R-:W-:-:S13]  /*3640*/  PLOP3.LUT P0, PT, P0, P1, PT, 0xf8, 0x8f ;  /* 0x00000000008f781c */ /* 0x000fda0000703f70 */
[----:B------:R-:W-:Y:S05]  /*3650*/  @P0 BRA `(.L_x_51) ;  /* 0x00000004004c0947 */ /* 0x000fea0003800000 */
[----:B------:R-:W-:-:S13]  /*3660*/  LOP3.LUT P0, RZ, R26, 0x7fffffff, R0, 0xc8, !PT ;  /* 0x7fffffff1aff7812 */ /* 0x000fda000780c800 */
[----:B------:R-:W-:Y:S05]  /*3670*/  @!P0 BRA `(.L_x_52) ;  /* 0x00000004003c8947 */ /* 0x000fea0003800000 */
[----:B------:R-:W-:Y:S02]  /*3680*/  FSETP.NEU.FTZ.AND P1, PT, |R0|, +INF , PT ;  /* 0x7f8000000000780b */ /* 0x000fe40003f3d200 */
[----:B------:R-:W-:Y:S02]  /*3690*/  FSETP.NEU.FTZ.AND P2, PT, |R26|, +INF , PT ;  /* 0x7f8000001a00780b */ /* 0x000fe40003f5d200 */
[----:B------:R-:W-:-:S11]  /*36a0*/  FSETP.NEU.FTZ.AND P0, PT, |R0|, +INF , PT ;  /* 0x7f8000000000780b */ /* 0x000fd60003f1d200 */
[----:B------:R-:W-:Y:S05]  /*36b0*/  @!P2 BRA !P1, `(.L_x_52) ;  /* 0x00000004002ca947 */ /* 0x000fea0004800000 */
[----:B------:R-:W-:-:S04]  /*36c0*/  LOP3.LUT P1, RZ, R0, 0x7fffffff, RZ, 0xc0, !PT ;  /* 0x7fffffff00ff7812 */ /* 0x000fc8000782c0ff */
[----:B------:R-:W-:-:S13]  /*36d0*/  PLOP3.LUT P1, PT, P2, P1, PT, 0x2f, 0xf2 ;  /* 0x0000000000f2781c */ /* 0x000fda0001722577 */
[----:B------:R-:W-:Y:S05]  /*36e0*/  @P1 BRA `(.L_x_53) ;  /* 0x0000000400181947 */ /* 0x000fea0003800000 */
[----:B------:R-:W-:-:S04]  /*36f0*/  LOP3.LUT P1, RZ, R26, 0x7fffffff, RZ, 0xc0, !PT ;  /* 0x7fffffff1aff7812 */ /* 0x000fc8000782c0ff */
[----:B------:R-:W-:-:S13]  /*3700*/  PLOP3.LUT P0, PT, P0, P1, PT, 0x2f, 0xf2 ;  /* 0x0000000000f2781c */ /* 0x000fda0000702577 */
[----:B------:R-:W-:Y:S05]  /*3710*/  @P0 BRA `(.L_x_54) ;  /* 0x0000000400000947 */ /* 0x000fea0003800000 */
[----:B------:R-:W-:Y:S02]  /*3720*/  ISETP.GE.AND P0, PT, R25, RZ, PT ;  /* 0x000000ff1900720c */ /* 0x000fe40003f06270 */
[----:B------:R-:W-:-:S11]  /*3730*/  ISETP.GE.AND P1, PT, R20, RZ, PT ;  /* 0x000000ff1400720c */ /* 0x000fd60003f26270 */
[----:B------:R-:W-:Y:S01]  /*3740*/  @P0 MOV R23, RZ ;  /* 0x000000ff00170202 */ /* 0x000fe20000000f00 */
[----:B------:R-:W-:Y:S02]  /*3750*/  @!P0 IMAD.MOV.U32 R23, RZ, RZ, -0x40 ;  /* 0xffffffc0ff178424 */ /* 0x000fe400078e00ff */
[----:B------:R-:W-:Y:S01]  /*3760*/  @!P0 FFMA R0, R0, 1.84467440737095516160e+19, RZ ;  /* 0x5f80000000008823 */ /* 0x000fe200000000ff */
[----:B------:R-:W-:Y:S02]  /*3770*/  @!P1 FFMA R26, R26, 1.84467440737095516160e+19, RZ ;  /* 0x5f8000001a1a9823 */ /* 0x000fe400000000ff */
[----:B------:R-:W-:-:S07]  /*3780*/  @!P1 IADD3 R23, PT, PT, R23, 0x40, RZ ;  /* 0x0000004017179810 */ /* 0x000fce0007ffe0ff */
.L_x_50:
[----:B------:R-:W-:Y:S01]  /*3790*/  LEA R20, R22, 0xc0800000, 0x17 ;  /* 0xc080000016147811 */ /* 0x000fe200078eb8ff */
[----:B------:R-:W-:Y:S01]  /*37a0*/  BSSY.RECONVERGENT B3, `(.L_x_55) ;  /* 0x0000036000037945 */ /* 0x000fe20003800200 */
[----:B------:R-:W-:-:S03]  /*37b0*/  IADD3 R21, PT, PT, R21, -0x7f, RZ ;  /* 0xffffff8115157810 */ /* 0x000fc60007ffe0ff */
[----:B------:R-:W-:Y:S01]  /*37c0*/  IMAD.IADD R20, R26, 0x1, -R20 ;  /* 0x000000011a147824 */ /* 0x000fe200078e0a14 */
[C---:B------:R-:W-:Y:S01]  /*37d0*/  IADD3 R22, PT, PT, R21.reuse, 0x7f, -R22 ;  /* 0x0000007f15167810 */ /* 0x040fe20007ffe816 */
[----:B------:R-:W-:Y:S02]  /*37e0*/  IMAD R0, R21, -0x800000, R0 ;  /* 0xff80000015007824 */ /* 0x000fe400078e0200 */
[----:B------:R0:W1:Y:S02]  /*37f0*/  MUFU.RCP R25, R20 ;  /* 0x0000001400197308 */ /* 0x0000640000001000 */
[----:B------:R-:W-:Y:S02]  /*3800*/  IMAD.IADD R23, R22, 0x1, R23 ;  /* 0x0000000116177824 */ /* 0x000fe400078e0217 */
[----:B0-----:R-:W-:-:S04]  /*3810*/  FADD.FTZ R20, -R20, -RZ ;  /* 0x800000ff14147221 */ /* 0x001fc80000010100 */
[----:B-1----:R-:W-:-:S04]  /*3820*/  FFMA R26, R25, R20, 1 ;  /* 0x3f800000191a7423 */ /* 0x002fc80000000014 */
[----:B------:R-:W-:-:S04]  /*3830*/  FFMA R25, R25, R26, R25 ;  /* 0x0000001a19197223 */ /* 0x000fc80000000019 */
[----:B------:R-:W-:-:S04]  /*3840*/  FFMA R26, R0, R25, RZ ;  /* 0x00000019001a7223 */ /* 0x000fc800000000ff */
[----:B------:R-:W-:-:S04]  /*3850*/  FFMA R27, R20, R26, R0 ;  /* 0x0000001a141b7223 */ /* 0x000fc80000000000 */
[----:B------:R-:W-:-:S04]  /*3860*/  FFMA R27, R25, R27, R26 ;  /* 0x0000001b191b7223 */ /* 0x000fc8000000001a */
[----:B------:R-:W-:-:S04]  /*3870*/  FFMA R0, R20, R27, R0 ;  /* 0x0000001b14007223 */ /* 0x000fc80000000000 */
[----:B------:R-:W-:-:S05]  /*3880*/  FFMA R20, R25, R0, R27 ;  /* 0x0000000019147223 */ /* 0x000fca000000001b */
[----:B------:R-:W-:-:S04]  /*3890*/  SHF.R.U32.HI R21, RZ, 0x17, R20 ;  /* 0x00000017ff157819 */ /* 0x000fc80000011614 */
[----:B------:R-:W-:-:S04]  /*38a0*/  LOP3.LUT R21, R21, 0xff, RZ, 0xc0, !PT ;  /* 0x000000ff15157812 */ /* 0x000fc800078ec0ff */
[----:B------:R-:W-:-:S05]  /*38b0*/  IADD3 R21, PT, PT, R21, R23, RZ ;  /* 0x0000001715157210 */ /* 0x000fca0007ffe0ff */
[----:B------:R-:W-:-:S05]  /*38c0*/  VIADD R22, R21, 0xffffffff ;  /* 0xffffffff15167836 */ /* 0x000fca0000000000 */
[----:B------:R-:W-:-:S13]  /*38d0*/  ISETP.GE.U32.AND P0, PT, R22, 0xfe, PT ;  /* 0x000000fe1600780c */ /* 0x000fda0003f06070 */
[----:B------:R-:W-:Y:S05]  /*38e0*/  @!P0 BRA `(.L_x_56) ;  /* 0x0000000000808947 */ /* 0x000fea0003800000 */
[----:B------:R-:W-:-:S13]  /*38f0*/  ISETP.GT.AND P0, PT, R21, 0xfe, PT ;  /* 0x000000fe1500780c */ /* 0x000fda0003f04270 */
[----:B------:R-:W-:Y:S05]  /*3900*/  @P0 BRA `(.L_x_57) ;  /* 0x00000000006c0947 */ /* 0x000fea0003800000 */
[----:B------:R-:W-:-:S13]  /*3910*/  ISETP.GE.AND P0, PT, R21, 0x1, PT ;  /* 0x000000011500780c */ /* 0x000fda0003f06270 */
[----:B------:R-:W-:Y:S05]  /*3920*/  @P0 BRA `(.L_x_58) ;  /* 0x0000000000740947 */ /* 0x000fea0003800000 */
[----:B------:R-:W-:Y:S02]  /*3930*/  ISETP.GE.AND P0, PT, R21, -0x18, PT ;  /* 0xffffffe81500780c */ /* 0x000fe40003f06270 */
[----:B------:R-:W-:-:S11]  /*3940*/  LOP3.LUT R20, R20, 0x80000000, RZ, 0xc0, !PT ;  /* 0x8000000014147812 */ /* 0x000fd600078ec0ff */
[----:B------:R-:W-:Y:S05]  /*3950*/  @!P0 BRA `(.L_x_58) ;  /* 0x0000000000688947 */ /* 0x000fea0003800000 */
[CCC-:B------:R-:W-:Y:S01]  /*3960*/  FFMA.RZ R22, R25.reuse, R0.reuse, R27.reuse ;  /* 0x0000000019167223 */ /* 0x1c0fe2000000c01b */
[CCC-:B------:R-:W-:Y:S01]  /*3970*/  FFMA.RP R23, R25.reuse, R0.reuse, R27.reuse ;  /* 0x0000000019177223 */ /* 0x1c0fe2000000801b */
[----:B------:R-:W-:Y:S01]  /*3980*/  FFMA.RM R25, R25, R0, R27 ;  /* 0x0000000019197223 */ /* 0x000fe2000000401b */
[C---:B------:R-:W-:Y:S02]  /*3990*/  IADD3 R0, PT, PT, R21.reuse, 0x20, RZ ;  /* 0x0000002015007810 */ /* 0x040fe40007ffe0ff */
[----:B------:R-:W-:Y:S02]  /*39a0*/  LOP3.LUT R22, R22, 0x7fffff, RZ, 0xc0, !PT ;  /* 0x007fffff16167812 */ /* 0x000fe400078ec0ff */
[C---:B------:R-:W-:Y:S02]  /*39b0*/  ISETP.NE.AND P2, PT, R21.reuse, RZ, PT ;  /* 0x000000ff1500720c */ /* 0x040fe40003f45270 */
[----:B------:R-:W-:Y:S02]  /*39c0*/  LOP3.LUT R22, R22, 0x800000, RZ, 0xfc, !PT ;  /* 0x0080000016167812 */ /* 0x000fe400078efcff */
[----:B------:R-:W-:Y:S01]  /*39d0*/  ISETP.NE.AND P1, PT, R21, RZ, PT ;  /* 0x000000ff1500720c */ /* 0x000fe20003f25270 */
[----:B------:R-:W-:Y:S01]  /*39e0*/  IMAD.MOV R21, RZ, RZ, -R21 ;  /* 0x000000ffff157224 */ /* 0x000fe200078e0a15 */
[----:B------:R-:W-:-:S02]  /*39f0*/  SHF.L.U32 R0, R22, R0, RZ ;  /* 0x0000000016007219 */ /* 0x000fc400000006ff */
[----:B------:R-:W-:Y:S02]  /*3a00*/  FSETP.NEU.FTZ.AND P0, PT, R23, R25, PT ;  /* 0x000000191700720b */ /* 0x000fe40003f1d000 */
[----:B------:R-:W-:Y:S02]  /*3a10*/  SEL R21, R21, RZ, P2 ;  /* 0x000000ff15157207 */ /* 0x000fe40001000000 */
[----:B------:R-:W-:Y:S02]  /*3a20*/  ISETP.NE.AND P1, PT, R0, RZ, P1 ;  /* 0x000000ff0000720c */ /* 0x000fe40000f25270 */
[----:B------:R-:W-:Y:S02]  /*3a30*/  SHF.R.U32.HI R21, RZ, R21, R22 ;  /* 0x00000015ff157219 */ /* 0x000fe40000011616 */
[----:B------:R-:W-:Y:S02]  /*3a40*/  PLOP3.LUT P0, PT, P0, P1, PT, 0xf8, 0x8f ;  /* 0x00000000008f781c */ /* 0x000fe40000703f70 */
[----:B------:R-:W-:-:S02]  /*3a50*/  SHF.R.U32.HI R0, RZ, 0x1, R21 ;  /* 0x00000001ff007819 */ /* 0x000fc40000011615 */
[----:B------:R-:W-:-:S04]  /*3a60*/  SEL R23, RZ, 0x1, !P0 ;  /* 0x00000001ff177807 */ /* 0x000fc80004000000 */
[----:B------:R-:W-:-:S04]  /*3a70*/  LOP3.LUT R22, R23, 0x1, R0, 0xf8, !PT ;  /* 0x0000000117167812 */ /* 0x000fc800078ef800 */
[----:B------:R-:W-:-:S04]  /*3a80*/  LOP3.LUT R21, R22, R21, RZ, 0xc0, !PT ;  /* 0x0000001516157212 */ /* 0x000fc800078ec0ff */
[----:B------:R-:W-:-:S04]  /*3a90*/  IADD3 R21, PT, PT, R0, R21, RZ ;  /* 0x0000001500157210 */ /* 0x000fc80007ffe0ff */
[----:B------:R-:W-:Y:S01]  /*3aa0*/  LOP3.LUT R20, R21, R20, RZ, 0xfc, !PT ;  /* 0x0000001415147212 */ /* 0x000fe200078efcff */
[----:B------:R-:W-:Y:S06]  /*3ab0*/  BRA `(.L_x_58) ;  /* 0x0000000000107947 */ /* 0x000fec0003800000 */
.L_x_57:
[----:B------:R-:W-:-:S04]  /*3ac0*/  LOP3.LUT R20, R20, 0x80000000, RZ, 0xc0, !PT ;  /* 0x8000000014147812 */ /* 0x000fc800078ec0ff */
[----:B------:R-:W-:Y:S01]  /*3ad0*/  LOP3.LUT R20, R20, 0x7f800000, RZ, 0xfc, !PT ;  /* 0x7f80000014147812 */ /* 0x000fe200078efcff */
[----:B------:R-:W-:Y:S06]  /*3ae0*/  BRA `(.L_x_58) ;  /* 0x0000000000047947 */ /* 0x000fec0003800000 */
.L_x_56:
[----:B------:R-:W-:-:S07]  /*3af0*/  IMAD R20, R23, 0x800000, R20 ;  /* 0x0080000017147824 */ /* 0x000fce00078e0214 */
.L_x_58:
[----:B------:R-:W-:Y:S05]  /*3b00*/  BSYNC.RECONVERGENT B3 ;  /* 0x0000000000037941 */ /* 0x000fea0003800200 */
.L_x_55:
[----:B------:R-:W-:Y:S05]  /*3b10*/  BRA `(.L_x_59) ;  /* 0x0000000000207947 */ /* 0x000fea0003800000 */
.L_x_54:
[----:B------:R-:W-:-:S04]  /*3b20*/  LOP3.LUT R0, R26, 0x80000000, R0, 0x48, !PT ;  /* 0x800000001a007812 */ /* 0x000fc800078e4800 */
[----:B------:R-:W-:Y:S01]  /*3b30*/  LOP3.LUT R20, R0, 0x7f800000, RZ, 0xfc, !PT ;  /* 0x7f80000000147812 */ /* 0x000fe200078efcff */
[----:B------:R-:W-:Y:S06]  /*3b40*/  BRA `(.L_x_59) ;  /* 0x0000000000147947 */ /* 0x000fec0003800000 */
.L_x_53:
[----:B------:R-:W-:Y:S01]  /*3b50*/  LOP3.LUT R20, R26, 0x80000000, R0, 0x48, !PT ;  /* 0x800000001a147812 */ /* 0x000fe200078e4800 */
[----:B------:R-:W-:Y:S06]  /*3b60*/  BRA `(.L_x_59) ;  /* 0x00000000000c7947 */ /* 0x000fec0003800000 */
.L_x_52:
[----:B------:R-:W0:Y:S01]  /*3b70*/  MUFU.RSQ R20, -QNAN ;  /* 0xffc0000000147908 */ /* 0x000e220000001400 */
[----:B------:R-:W-:Y:S05]  /*3b80*/  BRA `(.L_x_59) ;  /* 0x0000000000047947 */ /* 0x000fea0003800000 */
.L_x_51:
[----:B------:R-:W-:-:S07]  /*3b90*/  FADD.FTZ R20, R0, R26 ;  /* 0x0000001a00147221 */ /* 0x000fce0000010000 */
.L_x_59:
[----:B------:R-:W-:Y:S05]  /*3ba0*/  BSYNC.RECONVERGENT B2 ;  /* 0x0000000000027941 */ /* 0x000fea0003800200 */
.L_x_49:
[----:B------:R-:W-:Y:S01]  /*3bb0*/  HFMA2 R21, -RZ, RZ, 0, 0 ;  /* 0x00000000ff157431 */ /* 0x000fe200000001ff */
[----:B0-----:R-:W-:Y:S01]  /*3bc0*/  MOV R0, R20 ;  /* 0x0000001400007202 */ /* 0x001fe20000000f00 */
[----:B------:R-:W-:-:S04]  /*3bd0*/  IMAD.MOV.U32 R20, RZ, RZ, R2 ;  /* 0x000000ffff147224 */ /* 0x000fc800078e0002 */
[----:B------:R-:W-:Y:S05]  /*3be0*/  RET.REL.NODEC R20 `(_Z11run_momentsPfS_PiP17curandStateXORWOW) ;  /* 0xffffffc414047950 */ /* 0x000fea0003c3ffff */
.L_x_60:
[----:B------:R-:W-:-:S00]  /*3bf0*/  BRA `(.L_x_60) ;  /* 0xfffffffc00fc7947 */ /* 0x000fc0000383ffff */
[----:B------:R-:W-:-:S00]  /*3c00*/  NOP ;  /* 0x0000000000007918 */ /* 0x000fc00000000000 */
[----:B------:R-:W-:-:S00]  /*3c10*/  NOP ;  /* 0x0000000000007918 */ /* 0x000fc00000000000 */
[----:B------:R-:W-:-:S00]  /*3c20*/  NOP ;  /* 0x0000000000007918 */ /* 0x000fc00000000000 */
[----:B------:R-:W-:-:S00]  /*3c30*/  NOP ;  /* 0x0000000000007918 */ /* 0x000fc00000000000 */
[----:B------:R-:W-:-:S00]  /*3c40*/  NOP ;  /* 0x0000000000007918 */ /* 0x000fc00000000000 */
[----:B------:R-:W-:-:S00]  /*3c50*/  NOP ;  /* 0x0000000000007918 */ /* 0x000fc00000000000 */
[----:B------:R-:W-:-:S00]  /*3c60*/  NOP ;  /* 0x0000000000007918 */ /* 0x000fc00000000000 */
[----:B------:R-:W-:-:S00]  /*3c70*/  NOP ;  /* 0x0000000000007918 */ /* 0x000fc00000000000 */
.L_x_101:


//--------------------- .text._Z4foldPfS_         --------------------------
	.section	.text._Z4foldPfS_,"ax",@progbits
	.align	128
        .global         _Z4foldPfS_
        .type           _Z4foldPfS_,@function
        .size           _Z4foldPfS_,(.L_x_107 - _Z4foldPfS_)
        .other          _Z4foldPfS_,@"STO_CUDA_ENTRY STV_DEFAULT"
_Z4foldPfS_:
.text._Z4foldPfS_:
[----:B------:R-:W-:Y:S01]  /*0000*/  LDC R1, c[0x0][0x37c] ;  /* 0x0000df00ff017b82 */ /* 0x000fe20000000800 */
[----:B------:R-:W0:Y:S07]  /*0010*/  S2R R0, SR_TID.X ;  /* 0x0000000000007919 */ /* 0x000e2e0000002100 */
[----:B------:R-:W0:Y:S01]  /*0020*/  S2UR UR6, SR_CTAID.X ;  /* 0x00000000000679c3 */ /* 0x000e220000002500 */
[----:B------:R-:W1:Y:S07]  /*0030*/  LDCU.64 UR4, c[0x0][0x358] ;  /* 0x00006b00ff0477ac */ /* 0x000e6e0008000a00 */
[----:B------:R-:W0:Y:S08]  /*0040*/  LDC R7, c[0x0][0x360] ;  /* 0x0000d800ff077b82 */ /* 0x000e300000000800 */
[----:B------:R-:W2:Y:S08]  /*0050*/  LDC.64 R2, c[0x0][0x380] ;  /* 0x0000e000ff027b82 */ /* 0x000eb00000000a00 */
[----:B------:R-:W3:Y:S01]  /*0060*/  LDC.64 R4, c[0x0][0x388] ;  /* 0x0000e200ff047b82 */ /* 0x000ee20000000a00 */
[----:B0-----:R-:W-:-:S04]  /*0070*/  IMAD R7, R7, UR6, R0 ;  /* 0x0000000607077c24 */ /* 0x001fc8000f8e0200 */
[----:B--2---:R-:W-:-:S05]  /*0080*/  IMAD.WIDE.U32 R2, R7, 0x4, R2 ;  /* 0x0000000407027825 */ /* 0x004fca00078e0002 */
[----:B-1----:R-:W2:Y:S01]  /*0090*/  LDG.E R0, desc[UR4][R2.64] ;  /* 0x0000000402007981 */ /* 0x002ea2000c1e1900 */
[----:B---3--:R-:W-:-:S05]  /*00a0*/  IMAD.WIDE.U32 R4, R7, 0x4, R4 ;  /* 0x0000000407047825 */ /* 0x008fca00078e0004 */
[----:B------:R-:W3:Y:S01]  /*00b0*/  LDG.E R6, desc[UR4][R4.64] ;  /* 0x0000000404067981 */ /* 0x000ee2000c1e1900 */
[----:B--2---:R-:W-:-:S06]  /*00c0*/  FMUL R7, R0, 0.5 ;  /* 0x3f00000000077820 */ /* 0x004fcc0000400000 */
[----:B------:R-:W0:Y:S02]  /*00d0*/  FRND.FLOOR R7, R7 ;  /* 0x0000000700077307 */ /* 0x000e240000205000 */
[----:B0-----:R-:W-:-:S04]  /*00e0*/  FADD R9, R7, R7 ;  /* 0x0000000707097221 */ /* 0x001fc80000000000 */
[--C-:B------:R-:W-:Y:S01]  /*00f0*/  FADD R11, R0, -R9.reuse ;  /* 0x80000009000b7221 */ /* 0x100fe20000000000 */
[----:B---3--:R-:W-:-:S04]  /*0100*/  FADD R9, R6, R9 ;  /* 0x0000000906097221 */ /* 0x008fc80000000000 */
[----:B------:R-:W-:Y:S04]  /*0110*/  STG.E desc[UR4][R2.64], R11 ;  /* 0x0000000b02007986 */ /* 0x000fe8000c101904 */
[----:B------:R-:W-:Y:S01]  /*0120*/  STG.E desc[UR4][R4.64], R9 ;  /* 0x0000000904007986 */ /* 0x000fe2000c101904 */
[----:B------:R-:W-:Y:S05]  /*0130*/  EXIT ;  /* 0x000000000000794d */ /* 0x000fea0003800000 */
.L_x_61:
        /* <DEDUP_REMOVED lines=12> */
.L_x_107:


//--------------------- .text._Z12init_poissonPfPiP17curandStateXORWOW --------------------------
	.section	.text._Z12init_poissonPfPiP17curandStateXORWOW,"ax",@progbits
	.align	128
        .global         _Z12init_poissonPfPiP17curandStateXORWOW
        .type           _Z12init_poissonPfPiP17curandStateXORWOW,@function
        .size           _Z12init_poissonPfPiP17curandStateXORWOW,(.L_x_105 - _Z12init_poissonPfPiP17curandStateXORWOW)
        .other          _Z12init_poissonPfPiP17curandStateXORWOW,@"STO_CUDA_ENTRY STV_DEFAULT"
_Z12init_poissonPfPiP17curandStateXORWOW:
.text._Z12init_poissonPfPiP17curandStateXORWOW:
[----:B------:R-:W-:Y:S01]  /*0000*/  LDC R1, c[0x0][0x37c] ;  /* 0x0000df00ff017b82 */ /* 0x000fe20000000800 */
[----:B------:R-:W0:Y:S07]  /*0010*/  S2R R3, SR_TID.X ;  /* 0x0000000000037919 */ /* 0x000e2e0000002100 */
[----:B------:R-:W0:Y:S01]  /*0020*/  S2UR UR4, SR_CTAID.X ;  /* 0x00000000000479c3 */ /* 0x000e220000002500 */
[----:B------:R-:W1:Y:S07]  /*0030*/  LDCU.64 UR6, c[0x0][0x358] ;  /* 0x00006b00ff0677ac */ /* 0x000e6e0008000a00 */
[----:B------:R-:W0:Y:S08]  /*0040*/  LDC R16, c[0x0][0x360] ;  /* 0x0000d800ff107b82 */ /* 0x000e300000000800 */
[----:B------:R-:W2:Y:S01]  /*0050*/  LDC.64 R6, c[0x0][0x390] ;  /* 0x0000e400ff067b82 */ /* 0x000ea20000000a00 */
[----:B0-----:R-:W-:Y:S01]  /*0060*/  IMAD R16, R16, UR4, R3 ;  /* 0x0000000410107c24 */ /* 0x001fe2000f8e0203 */
[----:B------:R-:W0:Y:S03]  /*0070*/  LDCU UR4, c[0x3][0x64] ;  /* 0x00c00c80ff0477ac */ /* 0x000e260008000800 */
[----:B--2---:R-:W-:-:S05]  /*0080*/  IMAD.WIDE.U32 R6, R16, 0x30, R6 ;  /* 0x0000003010067825 */ /* 0x004fca00078e0006 */
[----:B-1----:R1:W5:Y:S04]  /*0090*/  LDG.E R19, desc[UR6][R6.64+0x20] ;  /* 0x0000200606137981 */ /* 0x002368000c1e1900 */
[----:B------:R1:W5:Y:S04]  /*00a0*/  LDG.E.64 R4, desc[UR6][R6.64+0x28] ;  /* 0x0000280606047981 */ /* 0x000368000c1e1b00 */
[----:B------:R1:W5:Y:S04]  /*00b0*/  LDG.E.64 R14, desc[UR6][R6.64] ;  /* 0x00000006060e7981 */ /* 0x000368000c1e1b00 */
[----:B------:R1:W5:Y:S04]  /*00c0*/  LDG.E.64 R8, desc[UR6][R6.64+0x8] ;  /* 0x0000080606087981 */ /* 0x000368000c1e1b00 */
[----:B------:R1:W5:Y:S04]  /*00d0*/  LDG.E.64 R10, desc[UR6][R6.64+0x10] ;  /* 0x00001006060a7981 */ /* 0x000368000c1e1b00 */
[----:B------:R1:W5:Y:S01]  /*00e0*/  LDG.E.64 R12, desc[UR6][R6.64+0x18] ;  /* 0x00001806060c7981 */ /* 0x000362000c1e1b00 */
[----:B------:R-:W2:Y:S01]  /*00f0*/  LDCU UR5, c[0x3][0x4c] ;  /* 0x00c00980ff0577ac */ /* 0x000ea20008000800 */
[----:B0-----:R-:W-:Y:S01]  /*0100*/  UISETP.NE.U32.AND UP0, UPT, UR4, URZ, UPT ;  /* 0x000000ff0400728c */ /* 0x001fe2000bf05070 */
[----:B--2---:R-:W-:-:S08]  /*0110*/  IMAD.U32 R21, RZ, RZ, UR5 ;  /* 0x00000005ff157e24 */ /* 0x004fd0000f8e00ff */
[----:B-1----:R-:W-:Y:S05]  /*0120*/  BRA.U UP0, `(.L_x_62) ;  /* 0x0000000100547547 */ /* 0x002fea000b800000 */
        /* <DEDUP_REMOVED lines=12> */
[----:B------:R-:W-:-:S05]  /*01f0*/  IMAD R3, R3, UR4, R16 ;  /* 0x0000000403037c24 */ /* 0x000fca000f8e0210 */
[----:B------:R-:W-:-:S13]  /*0200*/  ISETP.GE.U32.AND P0, PT, R3, UR4, PT ;  /* 0x0000000403007c0c */ /* 0x000fda000bf06070 */
[----:B------:R-:W-:Y:S02]  /*0210*/  @P0 VIADD R3, R3, -UR4 ;  /* 0x8000000403030c36 */ /* 0x000fe40008000000 */
[----:B------:R-:W-:-:S03]  /*0220*/  @P0 VIADD R2, R2, 0x1 ;  /* 0x0000000102020836 */ /* 0x000fc60000000000 */
[----:B------:R-:W-:Y:S01]  /*0230*/  ISETP.GE.U32.AND P1, PT, R3, UR4, PT ;  /* 0x0000000403007c0c */ /* 0x000fe2000bf26070 */
[----:B------:R-:W-:-:S12]  /*0240*/  IMAD.MOV.U32 R3, RZ, RZ, RZ ;  /* 0x000000ffff037224 */ /* 0x000fd800078e00ff */
[----:B------:R-:W-:Y:S02]  /*0250*/  @P1 IADD3 R2, PT, PT, R2, 0x1, RZ ;  /* 0x0000000102021810 */ /* 0x000fe40007ffe0ff */
[----:B------:R-:W-:Y:S01]  /*0260*/  @!P2 LOP3.LUT R2, RZ, UR4, RZ, 0x33, !PT ;  /* 0x00000004ff02ac12 */ /* 0x000fe2000f8e33ff */
[----:B------:R-:W-:Y:S06]  /*0270*/  BRA `(.L_x_63) ;  /* 0x0000000000107947 */ /* 0x000fec0003800000 */
.L_x_62:
[----:B------:R-:W-:-:S07]  /*0280*/  MOV R0, 0x2a0 ;  /* 0x000002a000007802 */ /* 0x000fce0000000f00 */
[----:B-----5:R-:W-:Y:S05]  /*0290*/  CALL.REL.NOINC `($__internal_5_$__cuda_sm20_div_s64) ;  /* 0x0000000800c47944 */ /* 0x020fea0003c00000 */
[----:B------:R-:W-:Y:S02]  /*02a0*/  IMAD.MOV.U32 R2, RZ, RZ, R17 ;  /* 0x000000ffff027224 */ /* 0x000fe400078e0011 */
[----:B------:R-:W-:-:S07]  /*02b0*/  IMAD.MOV.U32 R3, RZ, RZ, R18 ;  /* 0x000000ffff037224 */ /* 0x000fce00078e0012 */
.L_x_63:
        /* <DEDUP_REMOVED lines=9> */
[----:B0-----:R-:W-:-:S06]  /*0350*/  IADD3 R22, PT, PT, R0, 0xffffffe, RZ ;  /* 0x0ffffffe00167810 */ /* 0x001fcc0007ffe0ff */
[----:B------:R0:W1:Y:S02]  /*0360*/  F2I.FTZ.U32.TRUNC.NTZ R23, R22 ;  /* 0x0000001600177305 */ /* 0x000064000021f000 */
[----:B0-----:R-:W-:Y:S02]  /*0370*/  IMAD.MOV.U32 R22, RZ, RZ, RZ ;  /* 0x000000ffff167224 */ /* 0x001fe400078e00ff */
[----:B-1----:R-:W-:-:S04]  /*0380*/  IMAD.MOV R3, RZ, RZ, -R23 ;  /* 0x000000ffff037224 */ /* 0x002fc800078e0a17 */
        /* <DEDUP_REMOVED lines=12> */
.L_x_65:
[----:B------:R-:W-:Y:S01]  /*0450*/  IMAD.MOV.U32 R0, RZ, RZ, R2 ;  /* 0x000000ffff007224 */ /* 0x000fe200078e0002 */
[----:B------:R-:W-:Y:S02]  /*0460*/  MOV R17, R3 ;  /* 0x0000000300117202 */ /* 0x000fe40000000f00 */
[----:B------:R-:W-:-:S07]  /*0470*/  MOV R18, 0x490 ;  /* 0x0000049000127802 */ /* 0x000fce0000000f00 */
[----:B-----5:R-:W-:Y:S05]  /*0480*/  CALL.REL.NOINC `($__internal_7_$__cuda_sm20_rem_s64) ;  /* 0x0000001000507944 */ /* 0x020fea0003c00000 */
[----:B------:R-:W-:Y:S02]  /*0490*/  IMAD.MOV.U32 R2, RZ, RZ, R0 ;  /* 0x000000ffff027224 */ /* 0x000fe400078e0000 */
[----:B------:R-:W-:-:S07]  /*04a0*/  IMAD.MOV.U32 R3, RZ, RZ, R17 ;  /* 0x000000ffff037224 */ /* 0x000fce00078e0011 */
.L_x_66:
[----:B------:R-:W-:Y:S05]  /*04b0*/  BSYNC.RECONVERGENT B0 ;  /* 0x0000000000007941 */ /* 0x000fea0003800200 */
.L_x_64:
[----:B------:R-:W0:Y:S01]  /*04c0*/  LDCU.64 UR4, c[0x0][0x380] ;  /* 0x00007000ff0477ac */ /* 0x000e220008000a00 */
[----:B------:R-:W1:Y:S01]  /*04d0*/  LDC.U8 R0, c[0x3][0x68] ;  /* 0x00c01a00ff007b82 */ /* 0x000e620000000000 */
[----:B0-----:R-:W-:-:S04]  /*04e0*/  LEA R22, P0, R2, UR4, 0x2 ;  /* 0x0000000402167c11 */ /* 0x001fc8000f8010ff */
[----:B------:R-:W-:-:S06]  /*04f0*/  LEA.HI.X R23, R2, UR5, R3, 0x2, P0 ;  /* 0x0000000502177c11 */ /* 0x000fcc00080f1403 */
[----:B------:R0:W5:Y:S01]  /*0500*/  LDG.E R23, desc[UR6][R22.64] ;  /* 0x0000000616177981 */ /* 0x000162000c1e1900 */
[----:B-1----:R-:W-:-:S04]  /*0510*/  PRMT R0, R0, 0x9910, RZ ;  /* 0x0000991000007816 */ /* 0x002fc800000000ff */
[----:B------:R-:W-:-:S13]  /*0520*/  ISETP.NE.AND P0, PT, R0, 0x6c, PT ;  /* 0x0000006c0000780c */ /* 0x000fda0003f05270 */
[----:B0-----:R-:W-:Y:S05]  /*0530*/  @!P0 BRA `(.L_x_67) ;  /* 0x0000000000508947 */ /* 0x001fea0003800000 */
[----:B------:R-:W0:Y:S02]  /*0540*/  LDC R17, c[0x3][0x50] ;  /* 0x00c01400ff117b82 */ /* 0x000e240000000800 */
[----:B0-----:R-:W-:-:S04]  /*0550*/  FSETP.NEU.AND P0, PT, R17, RZ, PT ;  /* 0x000000ff1100720b */ /* 0x001fc80003f0d000 */
[----:B------:R-:W-:-:S13]  /*0560*/  ISETP.NE.OR P0, PT, R0, 0x70, !P0 ;  /* 0x000000700000780c */ /* 0x000fda0004705670 */
[----:B------:R-:W-:Y:S05]  /*0570*/  @P0 BRA `(.L_x_68) ;  /* 0x0000000000440947 */ /* 0x000fea0003800000 */
[----:B-----5:R-:W0:Y:S01]  /*0580*/  MUFU.RCP R2, R23 ;  /* 0x0000001700027308 */ /* 0x020e220000001000 */
        /* <DEDUP_REMOVED lines=11> */
[----:B------:R-:W-:Y:S05]  /*0640*/  CALL.REL.NOINC `($__internal_8_$__cuda_sm3x_div_rn_noftz_f32_slowpath) ;  /* 0x00000014001c7944 */ /* 0x000fea0003c00000 */
[----:B------:R-:W-:-:S07]  /*0650*/  MOV R21, R0 ;  /* 0x0000000000157202 */ /* 0x000fce0000000f00 */
.L_x_70:
[----:B------:R-:W-:Y:S05]  /*0660*/  BSYNC.RECONVERGENT B0 ;  /* 0x0000000000007941 */ /* 0x000fea0003800200 */
.L_x_69:
[----:B------:R-:W-:Y:S05]  /*0670*/  BRA `(.L_x_68) ;  /* 0x0000000000047947 */ /* 0x000fea0003800000 */
.L_x_67:
[----:B-----5:R-:W-:-:S07]  /*0680*/  IMAD.MOV.U32 R21, RZ, RZ, R23 ;  /* 0x000000ffff157224 */ /* 0x020fce00078e0017 */
.L_x_68:
[----:B------:R-:W-:Y:S01]  /*0690*/  VIADD R0, R21, 0x1800000 ;  /* 0x0180000015007836 */ /* 0x000fe20000000000 */
[----:B------:R-:W-:Y:S04]  /*06a0*/  BSSY.RECONVERGENT B0, `(.L_x_71) ;  /* 0x000000d000007945 */ /* 0x000fe80003800200 */
[----:B------:R-:W-:-:S04]  /*06b0*/  LOP3.LUT R0, R0, 0x7f800000, RZ, 0xc0, !PT ;  /* 0x7f80000000007812 */ /* 0x000fc800078ec0ff */
[----:B------:R-:W-:-:S13]  /*06c0*/  ISETP.GT.U32.AND P0, PT, R0, 0x1ffffff, PT ;  /* 0x01ffffff0000780c */ /* 0x000fda0003f04070 */
[----:B------:R-:W-:Y:S05]  /*06d0*/  @P0 BRA `(.L_x_72) ;  /* 0x0000000000140947 */ /* 0x000fea0003800000 */
[----:B------:R-:W-:Y:S01]  /*06e0*/  IMAD.MOV.U32 R0, RZ, RZ, R21 ;  /* 0x000000ffff007224 */ /* 0x000fe200078e0015 */
[----:B------:R-:W-:-:S07]  /*06f0*/  MOV R18, 0x710 ;  /* 0x0000071000127802 */ /* 0x000fce0000000f00 */
[----:B-----5:R-:W-:Y:S05]  /*0700*/  CALL.REL.NOINC `($__internal_6_$__cuda_sm20_rcp_rn_f32_slowpath) ;  /* 0x0000000800d87944 */ /* 0x020fea0003c00000 */
[----:B------:R-:W-:Y:S01]  /*0710*/  MOV R3, R0 ;  /* 0x0000000000037202 */ /* 0x000fe20000000f00 */
[----:B------:R-:W-:Y:S06]  /*0720*/  BRA `(.L_x_73) ;  /* 0x0000000000107947 */ /* 0x000fec0003800000 */
.L_x_72:
[----:B------:R-:W0:Y:S02]  /*0730*/  MUFU.RCP R0, R21 ;  /* 0x0000001500007308 */ /* 0x000e240000001000 */
[----:B0-----:R-:W-:-:S04]  /*0740*/  FFMA R2, R0, R21, -1 ;  /* 0xbf80000000027423 */ /* 0x001fc80000000015 */
[----:B------:R-:W-:-:S04]  /*0750*/  FADD.FTZ R3, -R2, -RZ ;  /* 0x800000ff02037221 */ /* 0x000fc80000010100 */
[----:B------:R-:W-:-:S07]  /*0760*/  FFMA R3, R0, R3, R0 ;  /* 0x0000000300037223 */ /* 0x000fce0000000000 */
.L_x_73:
[----:B------:R-:W-:Y:S05]  /*0770*/  BSYNC.RECONVERGENT B0 ;  /* 0x0000000000007941 */ /* 0x000fea0003800200 */
.L_x_71:
[----:B------:R-:W0:Y:S01]  /*0780*/  LDCU UR4, c[0x3][0x54] ;  /* 0x00c00a80ff0477ac */ /* 0x000e220008000800 */
[----:B------:R-:W-:Y:S01]  /*0790*/  BSSY.RECONVERGENT B0, `(.L_x_74) ;  /* 0x000000f000007945 */ /* 0x000fe20003800200 */
[----:B0-----:R-:W-:-:S04]  /*07a0*/  I2FP.F32.S32 R18, UR4 ;  /* 0x0000000400127c45 */ /* 0x001fc80008201400 */
[----:B------:R-:W0:Y:S08]  /*07b0*/  MUFU.RCP R17, R18 ;  /* 0x0000001200117308 */ /* 0x000e300000001000 */
[----:B------:R-:W1:Y:S01]  /*07c0*/  FCHK P0, R3, R18 ;  /* 0x0000001203007302 */ /* 0x000e620000000000 */
[----:B0-----:R-:W-:-:S04]  /*07d0*/  FFMA R0, -R18, R17, 1 ;  /* 0x3f80000012007423 */ /* 0x001fc80000000111 */
[----:B------:R-:W-:-:S04]  /*07e0*/  FFMA R0, R17, R0, R17 ;  /* 0x0000000011007223 */ /* 0x000fc80000000011 */
[----:B------:R-:W-:-:S04]  /*07f0*/  FFMA R17, R0, R3, RZ ;  /* 0x0000000300117223 */ /* 0x000fc800000000ff */
[----:B------:R-:W-:-:S04]  /*0800*/  FFMA R2, -R18, R17, R3 ;  /* 0x0000001112027223 */ /* 0x000fc80000000103 */
[----:B------:R-:W-:Y:S01]  /*0810*/  FFMA R2, R0, R2, R17 ;  /* 0x0000000200027223 */ /* 0x000fe20000000011 */
[----:B-1----:R-:W-:Y:S06]  /*0820*/  @!P0 BRA `(.L_x_75) ;  /* 0x0000000000148947 */ /* 0x002fec0003800000 */
[----:B------:R-:W-:Y:S02]  /*0830*/  IMAD.MOV.U32 R0, RZ, RZ, R3 ;  /* 0x000000ffff007224 */ /* 0x000fe400078e0003 */
[----:B------:R-:W-:Y:S01]  /*0840*/  IMAD.MOV.U32 R3, RZ, RZ, R18 ;  /* 0x000000ffff037224 */ /* 0x000fe200078e0012 */
[----:B------:R-:W-:-:S07]  /*0850*/  MOV R18, 0x870 ;  /* 0x0000087000127802 */ /* 0x000fce0000000f00 */
[----:B-----5:R-:W-:Y:S05]  /*0860*/  CALL.REL.NOINC `($__internal_8_$__cuda_sm3x_div_rn_noftz_f32_slowpath) ;  /* 0x0000001000947944 */ /* 0x020fea0003c00000 */
[----:B------:R-:W-:-:S07]  /*0870*/  IMAD.MOV.U32 R2, RZ, RZ, R0 ;  /* 0x000000ffff027224 */ /* 0x000fce00078e0000 */
.L_x_75:
[----:B------:R-:W-:Y:S05]  /*0880*/  BSYNC.RECONVERGENT B0 ;  /* 0x0000000000007941 */ /* 0x000fea0003800200 */
.L_x_74:
[----:B-----5:R-:W-:Y:S01]  /*0890*/  SHF.R.U32.HI R0, RZ, 0x2, R15 ;  /* 0x00000002ff007819 */ /* 0x020fe2000001160f */
[----:B------:R-:W-:Y:S01]  /*08a0*/  VIADD R14, R14, 0x587c5 ;  /* 0x000587c50e0e7836 */ /* 0x000fe20000000000 */
[----:B------:R-:W-:Y:S01]  /*08b0*/  SHF.L.U32 R18, R11, 0x4, RZ ;  /* 0x000000040b127819 */ /* 0x000fe200000006ff */
[----:B------:R-:W-:Y:S01]  /*08c0*/  BSSY.RECONVERGENT B0, `(.L_x_76) ;  /* 0x000002f000007945 */ /* 0x000fe20003800200 */
[----:B------:R-:W-:-:S05]  /*08d0*/  LOP3.LUT R0, R0, R15, RZ, 0x3c, !PT ;  /* 0x0000000f00007212 */ /* 0x000fca00078e3cff */
[----:B------:R-:W-:-:S05]  /*08e0*/  IMAD.SHL.U32 R3, R0, 0x2, RZ ;  /* 0x0000000200037824 */ /* 0x000fca00078e00ff */
[----:B------:R-:W-:Y:S01]  /*08f0*/  LOP3.LUT R3, R11, R18, R3, 0x96, !PT ;  /* 0x000000120b037212 */ /* 0x000fe200078e9603 */
[----:B------:R-:W-:-:S03]  /*0900*/  IMAD.MOV.U32 R18, RZ, RZ, 0x3e055027 ;  /* 0x3e055027ff127424 */ /* 0x000fc600078e00ff */
[----:B------:R-:W-:Y:S01]  /*0910*/  LOP3.LUT R17, R3, R0, RZ, 0x3c, !PT ;  /* 0x0000000003117212 */ /* 0x000fe200078e3cff */
[----:B------:R-:W-:-:S04]  /*0920*/  HFMA2 R3, -RZ, RZ, 0.1171875, 0 ;  /* 0x2f800000ff037431 */ /* 0x000fc800000001ff */
[----:B------:R-:W-:-:S05]  /*0930*/  IMAD.IADD R0, R17, 0x1, R14 ;  /* 0x0000000111007824 */ /* 0x000fca00078e020e */
[----:B------:R-:W-:-:S05]  /*0940*/  I2FP.F32.U32 R0, R0 ;  /* 0x0000000000007245 */ /* 0x000fca0000201000 */
[----:B------:R-:W-:-:S05]  /*0950*/  FFMA R0, R0, R3, 1.1641532182693481445e-10 ;  /* 0x2f00000000007423 */ /* 0x000fca0000000003 */
[----:B------:R-:W-:-:S13]  /*0960*/  FSETP.GEU.AND P0, PT, R0, 1.175494350822287508e-38, PT ;  /* 0x008000000000780b */ /* 0x000fda0003f0e000 */
[----:B------:R-:W-:-:S04]  /*0970*/  @!P0 FMUL R0, R0, 8388608 ;  /* 0x4b00000000008820 */ /* 0x000fc80000400000 */
[----:B------:R-:W-:-:S05]  /*0980*/  VIADD R15, R0, 0xc0d55555 ;  /* 0xc0d55555000f7836 */ /* 0x000fca0000000000 */
[----:B------:R-:W-:-:S05]  /*0990*/  LOP3.LUT R15, R15, 0xff800000, RZ, 0xc0, !PT ;  /* 0xff8000000f0f7812 */ /* 0x000fca00078ec0ff */
[----:B------:R-:W-:Y:S01]  /*09a0*/  IMAD.IADD R3, R0, 0x1, -R15 ;  /* 0x0000000100037824 */ /* 0x000fe200078e0a0f */
        /* <DEDUP_REMOVED lines=8> */
[C---:B------:R-:W-:Y:S02]  /*0a30*/  FFMA R20, R3.reuse, R18, 0.33333182334899902344 ;  /* 0x3eaaaa7803147423 */ /* 0x040fe40000000012 */
[----:B------:R-:W0:Y:S02]  /*0a40*/  MUFU.RCP R18, R21 ;  /* 0x0000001500127308 */ /* 0x000e240000001000 */
[C---:B------:R-:W-:Y:S01]  /*0a50*/  FFMA R22, R3.reuse, R20, -0.5 ;  /* 0xbf00000003167423 */ /* 0x040fe20000000014 */
[----:B------:R-:W-:Y:S02]  /*0a60*/  FSEL R20, RZ, -23, P0 ;  /* 0xc1b80000ff147808 */ /* 0x000fe40000000000 */
[----:B------:R-:W-:Y:S01]  /*0a70*/  ISETP.GT.U32.AND P0, PT, R0, 0x7f7fffff, PT ;  /* 0x7f7fffff0000780c */ /* 0x000fe20003f04070 */
[----:B------:R-:W-:Y:S02]  /*0a80*/  FMUL R22, R3, R22 ;  /* 0x0000001603167220 */ /* 0x000fe40000400000 */
[----:B------:R-:W-:-:S02]  /*0a90*/  FFMA R15, R15, 1.1920928955078125e-07, R20 ;  /* 0x340000000f0f7823 */ /* 0x000fc40000000014 */
[----:B------:R-:W-:Y:S01]  /*0aa0*/  FFMA R22, R3, R22, R3 ;  /* 0x0000001603167223 */ /* 0x000fe20000000003 */
[----:B------:R-:W-:-:S03]  /*0ab0*/  MOV R3, 0x7f800000 ;  /* 0x7f80000000037802 */ /* 0x000fc60000000f00 */
        /* <DEDUP_REMOVED lines=13> */
[----:B------:R-:W-:Y:S05]  /*0b90*/  CALL.REL.NOINC `($__internal_8_$__cuda_sm3x_div_rn_noftz_f32_slowpath) ;  /* 0x0000000c00c87944 */ /* 0x000fea0003c00000 */
[----:B------:R-:W-:-:S07]  /*0ba0*/  IMAD.MOV.U32 R3, RZ, RZ, R0 ;  /* 0x000000ffff037224 */ /* 0x000fce00078e0000 */
.L_x_77:
[----:B------:R-:W-:Y:S05]  /*0bb0*/  BSYNC.RECONVERGENT B0 ;  /* 0x0000000000007941 */ /* 0x000fea0003800200 */
.L_x_76:
        /* <DEDUP_REMOVED lines=10> */
[----:B------:R-:W-:Y:S02]  /*0c60*/  MOV R3, R2 ;  /* 0x0000000200037202 */ /* 0x000fe40000000f00 */
[----:B------:R-:W-:-:S07]  /*0c70*/  MOV R18, 0xc90 ;  /* 0x00000c9000127802 */ /* 0x000fce0000000f00 */
[----:B------:R-:W-:Y:S05]  /*0c80*/  CALL.REL.NOINC `($__internal_8_$__cuda_sm3x_div_rn_noftz_f32_slowpath) ;  /* 0x0000000c008c7944 */ /* 0x000fea0003c00000 */
.L_x_79:
[----:B------:R-:W-:Y:S05]  /*0c90*/  BSYNC.RECONVERGENT B0 ;  /* 0x0000000000007941 */ /* 0x000fea0003800200 */
.L_x_78:
[----:B------:R-:W0:Y:S01]  /*0ca0*/  LDCU.64 UR4, c[0x0][0x388] ;  /* 0x00007100ff0477ac */ /* 0x000e220008000a00 */
[----:B------:R-:W-:Y:S01]  /*0cb0*/  FADD R0, R0, 0.5 ;  /* 0x3f00000000007421 */ /* 0x000fe20000000000 */
[----:B------:R-:W-:Y:S02]  /*0cc0*/  IMAD.MOV.U32 R15, RZ, RZ, R8 ;  /* 0x000000ffff0f7224 */ /* 0x000fe400078e0008 */
[----:B------:R-:W-:Y:S01]  /*0cd0*/  IMAD.MOV.U32 R8, RZ, RZ, R9 ;  /* 0x000000ffff087224 */ /* 0x000fe200078e0009 */
[----:B------:R-:W1:Y:S01]  /*0ce0*/  F2I.FLOOR.NTZ R21, R0 ;  /* 0x0000000000157305 */ /* 0x000e620000207100 */
[----:B------:R-:W-:Y:S01]  /*0cf0*/  IMAD.MOV.U32 R9, RZ, RZ, R10 ;  /* 0x000000ffff097224 */ /* 0x000fe200078e000a */
[----:B0-----:R-:W-:-:S04]  /*0d00*/  LEA R2, P0, R16, UR4, 0x2 ;  /* 0x0000000410027c11 */ /* 0x001fc8000f8010ff */
[----:B------:R-:W-:Y:S02]  /*0d10*/  LEA.HI.X R3, R16, UR5, RZ, 0x2, P0 ;  /* 0x0000000510037c11 */ /* 0x000fe400080f14ff */
[----:B------:R-:W-:-:S03]  /*0d20*/  MOV R16, R11 ;  /* 0x0000000b00107202 */ /* 0x000fc60000000f00 */
[----:B-1----:R-:W-:Y:S04]  /*0d30*/  STG.E desc[UR6][R2.64], R21 ;  /* 0x0000001502007986 */ /* 0x002fe8000c101906 */
[----:B------:R-:W-:Y:S04]  /*0d40*/  STG.E.64 desc[UR6][R6.64], R14 ;  /* 0x0000000e06007986 */ /* 0x000fe8000c101b06 */
[----:B------:R-:W-:Y:S04]  /*0d50*/  STG.E.64 desc[UR6][R6.64+0x8], R8 ;  /* 0x0000080806007986 */ /* 0x000fe8000c101b06 */
[----:B------:R-:W-:Y:S04]  /*0d60*/  STG.E.64 desc[UR6][R6.64+0x10], R16 ;  /* 0x0000101006007986 */ /* 0x000fe8000c101b06 */
[----:B------:R-:W-:Y:S04]  /*0d70*/  STG.E.64 desc[UR6][R6.64+0x18], R12 ;  /* 0x0000180c06007986 */ /* 0x000fe8000c101b06 */
[----:B------:R-:W-:Y:S04]  /*0d80*/  STG.E.64 desc[UR6][R6.64+0x28], R4 ;  /* 0x0000280406007986 */ /* 0x000fe8000c101b06 */
[----:B------:R-:W-:Y:S01]  /*0d90*/  STG.E desc[UR6][R6.64+0x20], R19 ;  /* 0x0000201306007986 */ /* 0x000fe2000c101906 */
[----:B------:R-:W-:Y:S05]  /*0da0*/  EXIT ;  /* 0x000000000000794d */ /* 0x000fea0003800000 */
        .weak           $__internal_5_$__cuda_sm20_div_s64
        .type           $__internal_5_$__cuda_sm20_div_s64,@function
        .size           $__internal_5_$__cuda_sm20_div_s64,($__internal_6_$__cuda_sm20_rcp_rn_f32_slowpath - $__internal_5_$__cuda_sm20_div_s64)
$__internal_5_$__cuda_sm20_div_s64:
[----:B------:R-:W0:Y:S02]  /*0db0*/  LDCU.64 UR4, c[0x3][0x60] ;  /* 0x00c00c00ff0477ac */ /* 0x000e240008000a00 */
[----:B0-----:R-:W-:Y:S02]  /*0dc0*/  IADD3 R22, P0, PT, RZ, -UR4, RZ ;  /* 0x80000004ff167c10 */ /* 0x001fe4000ff1e0ff */
[----:B------:R-:W-:-:S03]  /*0dd0*/  ISETP.LE.AND P1, PT, RZ, UR5, PT ;  /* 0x00000005ff007c0c */ /* 0x000fc6000bf23270 */
[----:B------:R-:W-:Y:S01]  /*0de0*/  IMAD.X R2, RZ, RZ, ~UR5, P0 ;  /* 0x80000005ff027e24 */ /* 0x000fe200080e06ff */
[----:B------:R-:W-:-:S04]  /*0df0*/  SEL R22, R22, UR4, !P1 ;  /* 0x0000000416167c07 */ /* 0x000fc8000c800000 */
        /* <DEDUP_REMOVED lines=12> */
[-C--:B------:R-:W-:Y:S02]  /*0ec0*/  IMAD R18, R25, R29.reuse, RZ ;  /* 0x0000001d19127224 */ /* 0x080fe400078e02ff */
[----:B------:R-:W-:-:S04]  /*0ed0*/  IMAD.WIDE.U32 R2, P0, R24, R29, R2 ;  /* 0x0000001d18027225 */ /* 0x000fc80007800002 */
[----:B------:R-:W-:-:S04]  /*0ee0*/  IMAD.HI.U32 R17, R25, R29, RZ ;  /* 0x0000001d19117227 */ /* 0x000fc800078e00ff */
[----:B------:R-:W-:-:S04]  /*0ef0*/  IMAD.HI.U32 R2, P2, R25, R27, R2 ;  /* 0x0000001b19027227 */ /* 0x000fc80007840002 */
[----:B------:R-:W-:Y:S01]  /*0f00*/  IMAD.X R17, R17, 0x1, R25, P0 ;  /* 0x0000000111117824 */ /* 0x000fe200000e0619 */
[----:B------:R-:W-:-:S04]  /*0f10*/  IADD3 R3, P3, PT, R18, R2, RZ ;  /* 0x0000000212037210 */ /* 0x000fc80007f7e0ff */
[----:B------:R-:W-:Y:S01]  /*0f20*/  IADD3.X R17, PT, PT, RZ, RZ, R17, P3, P2 ;  /* 0x000000ffff117210 */ /* 0x000fe20001fe4411 */
[----:B------:R-:W-:-:S04]  /*0f30*/  IMAD.WIDE.U32 R24, R3, R22, RZ ;  /* 0x0000001603187225 */ /* 0x000fc800078e00ff */
[----:B------:R-:W-:Y:S01]  /*0f40*/  IMAD R2, R3, R23, R25 ;  /* 0x0000001703027224 */ /* 0x000fe200078e0219 */
[----:B------:R-:W-:-:S03]  /*0f50*/  IADD3 R25, P0, PT, RZ, -R24, RZ ;  /* 0x80000018ff197210 */ /* 0x000fc60007f1e0ff */
[----:B------:R-:W-:Y:S02]  /*0f60*/  IMAD R18, R17, R22, R2 ;  /* 0x0000001611127224 */ /* 0x000fe400078e0202 */
[----:B------:R-:W-:-:S04]  /*0f70*/  IMAD.HI.U32 R2, R3, R25, RZ ;  /* 0x0000001903027227 */ /* 0x000fc800078e00ff */
[----:B------:R-:W-:-:S04]  /*0f80*/  IMAD.X R18, RZ, RZ, ~R18, P0 ;  /* 0x000000ffff127224 */ /* 0x000fc800000e0e12 */
[----:B------:R-:W-:-:S04]  /*0f90*/  IMAD.WIDE.U32 R2, P0, R3, R18, R2 ;  /* 0x0000001203027225 */ /* 0x000fc80007800002 */
[C---:B------:R-:W-:Y:S02]  /*0fa0*/  IMAD R27, R17.reuse, R18, RZ ;  /* 0x00000012111b7224 */ /* 0x040fe400078e02ff */
[----:B------:R-:W-:-:S04]  /*0fb0*/  IMAD.HI.U32 R2, P2, R17, R25, R2 ;  /* 0x0000001911027227 */ /* 0x000fc80007840002 */
[----:B------:R-:W-:Y:S02]  /*0fc0*/  HFMA2 R3, -RZ, RZ, 0, 0 ;  /* 0x00000000ff037431 */ /* 0x000fe400000001ff */
[----:B------:R-:W-:Y:S01]  /*0fd0*/  IMAD.HI.U32 R18, R17, R18, RZ ;  /* 0x0000001211127227 */ /* 0x000fe200078e00ff */
[----:B------:R-:W-:-:S03]  /*0fe0*/  IADD3 R25, P3, PT, R27, R2, RZ ;  /* 0x000000021b197210 */ /* 0x000fc60007f7e0ff */
[----:B------:R-:W-:Y:S02]  /*0ff0*/  IMAD.X R17, R18, 0x1, R17, P0 ;  /* 0x0000000112117824 */ /* 0x000fe400000e0611 */
[----:B------:R-:W-:-:S03]  /*1000*/  IMAD.HI.U32 R2, R25, R16, RZ ;  /* 0x0000001019027227 */ /* 0x000fc600078e00ff */
[----:B------:R-:W-:Y:S01]  /*1010*/  IADD3.X R17, PT, PT, RZ, RZ, R17, P3, P2 ;  /* 0x000000ffff117210 */ /* 0x000fe20001fe4411 */
[----:B------:R-:W-:-:S04]  /*1020*/  IMAD.WIDE.U32 R2, RZ, R25, R2 ;  /* 0x00000019ff027225 */ /* 0x000fc800078e0002 */
[----:B------:R-:W-:-:S04]  /*1030*/  IMAD.HI.U32 R17, P0, R17, R16, R2 ;  /* 0x0000001011117227 */ /* 0x000fc80007800002 */
[----:B------:R-:W-:Y:S01]  /*1040*/  IMAD.X R25, RZ, RZ, RZ, P0 ;  /* 0x000000ffff197224 */ /* 0x000fe200000e06ff */
[----:B------:R-:W-:-:S05]  /*1050*/  IADD3 R17, P2, PT, RZ, R17, RZ ;  /* 0x00000011ff117210 */ /* 0x000fca0007f5e0ff */
[----:B------:R-:W-:-:S04]  /*1060*/  IMAD.WIDE.U32 R2, R17, R22, RZ ;  /* 0x0000001611027225 */ /* 0x000fc800078e00ff */
[----:B------:R-:W-:Y:S01]  /*1070*/  IMAD.X R25, RZ, RZ, R25, P2 ;  /* 0x000000ffff197224 */ /* 0x000fe200010e0619 */
[----:B------:R-:W-:Y:S01]  /*1080*/  IADD3 R29, P2, PT, -R2, R16, RZ ;  /* 0x00000010021d7210 */ /* 0x000fe20007f5e1ff */
[C---:B------:R-:W-:Y:S01]  /*1090*/  IMAD R3, R17.reuse, R23, R3 ;  /* 0x0000001711037224 */ /* 0x040fe200078e0203 */
[----:B------:R-:W-:Y:S02]  /*10a0*/  IADD3 R2, P3, PT, R17, 0x1, RZ ;  /* 0x0000000111027810 */ /* 0x000fe40007f7e0ff */
[-C--:B------:R-:W-:Y:S01]  /*10b0*/  ISETP.GE.U32.AND P0, PT, R29, R22.reuse, PT ;  /* 0x000000161d00720c */ /* 0x080fe20003f06070 */
[-C--:B------:R-:W-:Y:S02]  /*10c0*/  IMAD R3, R25, R22.reuse, R3 ;  /* 0x0000001619037224 */ /* 0x080fe400078e0203 */
[----:B------:R-:W-:Y:S02]  /*10d0*/  IMAD.X R18, RZ, RZ, R25, P3 ;  /* 0x000000ffff127224 */ /* 0x000fe400018e0619 */
[----:B------:R-:W-:Y:S01]  /*10e0*/  IMAD.X R20, RZ, RZ, ~R3, P2 ;  /* 0x000000ffff147224 */ /* 0x000fe200010e0e03 */
[----:B------:R-:W-:-:S04]  /*10f0*/  IADD3 R3, P2, PT, R29, -R22, RZ ;  /* 0x800000161d037210 */ /* 0x000fc80007f5e0ff */
[CC--:B------:R-:W-:Y:S02]  /*1100*/  ISETP.GE.U32.AND.EX P0, PT, R20.reuse, R23.reuse, PT, P0 ;  /* 0x000000171400720c */ /* 0x0c0fe40003f06100 */
[----:B------:R-:W-:Y:S02]  /*1110*/  IADD3.X R27, PT, PT, R20, ~R23, RZ, P2, !PT ;  /* 0x80000017141b7210 */ /* 0x000fe400017fe4ff */
[----:B------:R-:W-:Y:S02]  /*1120*/  SEL R3, R3, R29, P0 ;  /* 0x0000001d03037207 */ /* 0x000fe40000000000 */
[----:B------:R-:W-:Y:S02]  /*1130*/  SEL R2, R2, R17, P0 ;  /* 0x0000001102027207 */ /* 0x000fe40000000000 */
[----:B------:R-:W-:Y:S02]  /*1140*/  SEL R27, R27, R20, P0 ;  /* 0x000000141b1b7207 */ /* 0x000fe40000000000 */
[----:B------:R-:W-:-:S02]  /*1150*/  ISETP.GE.U32.AND P2, PT, R3, R22, PT ;  /* 0x000000160300720c */ /* 0x000fc40003f46070 */
[----:B------:R-:W-:Y:S02]  /*1160*/  SEL R25, R18, R25, P0 ;  /* 0x0000001912197207 */ /* 0x000fe40000000000 */
[----:B------:R-:W-:Y:S02]  /*1170*/  IADD3 R17, P3, PT, R2, 0x1, RZ ;  /* 0x0000000102117810 */ /* 0x000fe40007f7e0ff */
        /* <DEDUP_REMOVED lines=8> */
[----:B------:R-:W-:Y:S02]  /*1200*/  MOV R2, R0 ;  /* 0x0000000000027202 */ /* 0x000fe40000000f00 */
[----:B------:R-:W-:-:S02]  /*1210*/  ISETP.NE.AND.EX P0, PT, RZ, UR5, PT, P0 ;  /* 0x00000005ff007c0c */ /* 0x000fc4000bf05300 */
[----:B------:R-:W-:Y:S01]  /*1220*/  SEL R18, R3, R18, !P1 ;  /* 0x0000001203127207 */ /* 0x000fe20004800000 */
[----:B------:R-:W-:Y:S01]  /*1230*/  IMAD.MOV.U32 R3, RZ, RZ, 0x0 ;  /* 0x00000000ff037424 */ /* 0x000fe200078e00ff */
[----:B------:R-:W-:Y:S02]  /*1240*/  SEL R17, R17, 0xffffffff, P0 ;  /* 0xffffffff11117807 */ /* 0x000fe40000000000 */
[----:B------:R-:W-:Y:S01]  /*1250*/  SEL R18, R18, 0xffffffff, P0 ;  /* 0xffffffff12127807 */ /* 0x000fe20000000000 */
[----:B------:R-:W-:Y:S06]  /*1260*/  RET.REL.NODEC R2 `(_Z12init_poissonPfPiP17curandStateXORWOW) ;  /* 0xffffffec02647950 */ /* 0x000fec0003c3ffff */
        .weak           $__internal_6_$__cuda_sm20_rcp_rn_f32_slowpath
        .type           $__internal_6_$__cuda_sm20_rcp_rn_f32_slowpath,@function
        .size           $__internal_6_$__cuda_sm20_rcp_rn_f32_slowpath,($__internal_7_$__cuda_sm20_rem_s64 - $__internal_6_$__cuda_sm20_rcp_rn_f32_slowpath)
$__internal_6_$__cuda_sm20_rcp_rn_f32_slowpath:
[----:B------:R-:W-:Y:S01]  /*1270*/  IMAD.SHL.U32 R2, R0, 0x2, RZ ;  /* 0x0000000200027824 */ /* 0x000fe200078e00ff */
[----:B------:R-:W-:Y:S04]  /*1280*/  BSSY.RECONVERGENT B1, `(.L_x_80) ;  /* 0x0000030000017945 */ /* 0x000fe80003800200 */
[----:B------:R-:W-:-:S04]  /*1290*/  SHF.R.U32.HI R2, RZ, 0x18, R2 ;  /* 0x00000018ff027819 */ /* 0x000fc80000011602 */
[----:B------:R-:W-:-:S13]  /*12a0*/  ISETP.NE.U32.AND P0, PT, R2, RZ, PT ;  /* 0x000000ff0200720c */ /* 0x000fda0003f05070 */
[----:B------:R-:W-:Y:S05]  /*12b0*/  @P0 BRA `(.L_x_81) ;  /* 0x0000000000280947 */ /* 0x000fea0003800000 */
[----:B------:R-:W-:-:S05]  /*12c0*/  IMAD.SHL.U32 R2, R0, 0x2, RZ ;  /* 0x0000000200027824 */ /* 0x000fca00078e00ff */
        /* <DEDUP_REMOVED lines=9> */
.L_x_81:
[----:B------:R-:W-:-:S04]  /*1360*/  IADD3 R3, PT, PT, R2, -0xfd, RZ ;  /* 0xffffff0302037810 */ /* 0x000fc80007ffe0ff */
[----:B------:R-:W-:-:S13]  /*1370*/  ISETP.GT.U32.AND P0, PT, R3, 0x1, PT ;  /* 0x000000010300780c */ /* 0x000fda0003f04070 */
[----:B------:R-:W-:Y:S05]  /*1380*/  @P0 BRA `(.L_x_83) ;  /* 0x0000000000780947 */ /* 0x000fea0003800000 */
[----:B------:R-:W-:Y:S01]  /*1390*/  LOP3.LUT R17, R0, 0x7fffff, RZ, 0xc0, !PT ;  /* 0x007fffff00117812 */ /* 0x000fe200078ec0ff */
[----:B------:R-:W-:-:S03]  /*13a0*/  IMAD.MOV.U32 R24, RZ, RZ, 0x3 ;  /* 0x00000003ff187424 */ /* 0x000fc600078e00ff */
        /* <DEDUP_REMOVED lines=11> */
[----:B------:R-:W-:-:S03]  /*1460*/  LOP3.LUT R24, R25, R20, RZ, 0xc0, !PT ;  /* 0x0000001419187212 */ /* 0x000fc600078ec0ff */
[----:B------:R-:W-:Y:S01]  /*1470*/  IMAD.MOV R22, RZ, RZ, -R22 ;  /* 0x000000ffff167224 */ /* 0x000fe200078e0a16 */
[----:B------:R-:W-:-:S04]  /*1480*/  SHF.R.U32.HI R24, RZ, R3, R24 ;  /* 0x00000003ff187219 */ /* 0x000fc80000011618 */
[----:B------:R-:W-:Y:S02]  /*1490*/  LOP3.LUT P1, RZ, R22, R3, R20, 0xf8, !PT ;  /* 0x0000000316ff7212 */ /* 0x000fe4000782f814 */
[C---:B------:R-:W-:Y:S02]  /*14a0*/  LOP3.LUT P0, RZ, R24.reuse, 0x1, RZ, 0xc0, !PT ;  /* 0x0000000118ff7812 */ /* 0x040fe4000780c0ff */
[----:B------:R-:W-:-:S04]  /*14b0*/  LOP3.LUT P2, RZ, R24, 0x2, RZ, 0xc0, !PT ;  /* 0x0000000218ff7812 */ /* 0x000fc8000784c0ff */
[----:B------:R-:W-:Y:S02]  /*14c0*/  PLOP3.LUT P0, PT, P0, P1, P2, 0xe0, 0x0 ;  /* 0x000000000000781c */ /* 0x000fe40000703c20 */
[----:B------:R-:W-:Y:S02]  /*14d0*/  LOP3.LUT P1, RZ, R0, 0x7fffff, RZ, 0xc0, !PT ;  /* 0x007fffff00ff7812 */ /* 0x000fe4000782c0ff */
[----:B------:R-:W-:-:S05]  /*14e0*/  SEL R3, RZ, 0x1, !P0 ;  /* 0x00000001ff037807 */ /* 0x000fca0004000000 */
[----:B------:R-:W-:-:S05]  /*14f0*/  IMAD.MOV R3, RZ, RZ, -R3 ;  /* 0x000000ffff037224 */ /* 0x000fca00078e0a03 */
[----:B------:R-:W-:Y:S02]  /*1500*/  ISETP.GE.AND P0, PT, R3, RZ, PT ;  /* 0x000000ff0300720c */ /* 0x000fe40003f06270 */
[----:B------:R-:W-:-:S04]  /*1510*/  IADD3 R3, PT, PT, R2, -0xfc, RZ ;  /* 0xffffff0402037810 */ /* 0x000fc80007ffe0ff */
[----:B------:R-:W-:-:S07]  /*1520*/  SHF.R.U32.HI R3, RZ, R3, R20 ;  /* 0x00000003ff037219 */ /* 0x000fce0000011614 */
[----:B------:R-:W-:-:S04]  /*1530*/  @!P0 VIADD R3, R3, 0x1 ;  /* 0x0000000103038836 */ /* 0x000fc80000000000 */
[----:B------:R-:W-:-:S05]  /*1540*/  @!P1 IMAD.SHL.U32 R3, R3, 0x2, RZ ;  /* 0x0000000203039824 */ /* 0x000fca00078e00ff */
[----:B------:R-:W-:Y:S01]  /*1550*/  LOP3.LUT R3, R3, 0x80000000, R0, 0xf8, !PT ;  /* 0x8000000003037812 */ /* 0x000fe200078ef800 */
[----:B------:R-:W-:Y:S06]  /*1560*/  BRA `(.L_x_82) ;  /* 0x0000000000047947 */ /* 0x000fec0003800000 */
.L_x_83:
[----:B------:R0:W1:Y:S02]  /*1570*/  MUFU.RCP R3, R0 ;  /* 0x0000000000037308 */ /* 0x0000640000001000 */
.L_x_82:
[----:B------:R-:W-:Y:S05]  /*1580*/  BSYNC.RECONVERGENT B1 ;  /* 0x0000000000017941 */ /* 0x000fea0003800200 */
.L_x_80:
[----:B01----:R-:W-:Y:S01]  /*1590*/  IMAD.MOV.U32 R0, RZ, RZ, R3 ;  /* 0x000000ffff007224 */ /* 0x003fe200078e0003 */
[----:B------:R-:W-:Y:S01]  /*15a0*/  MOV R2, R18 ;  /* 0x0000001200027202 */ /* 0x000fe20000000f00 */
[----:B------:R-:W-:-:S04]  /*15b0*/  IMAD.MOV.U32 R3, RZ, RZ, 0x0 ;  /* 0x00000000ff037424 */ /* 0x000fc800078e00ff */
[----:B------:R-:W-:Y:S05]  /*15c0*/  RET.REL.NODEC R2 `(_Z12init_poissonPfPiP17curandStateXORWOW) ;  /* 0xffffffe8028c7950 */ /* 0x000fea0003c3ffff */
        .weak           $__internal_7_$__cuda_sm20_rem_s64
        .type           $__internal_7_$__cuda_sm20_rem_s64,@function
        .size           $__internal_7_$__cuda_sm20_rem_s64,($__internal_8_$__cuda_sm3x_div_rn_noftz_f32_slowpath - $__internal_7_$__cuda_sm20_rem_s64)
$__internal_7_$__cuda_sm20_rem_s64:
        /* <DEDUP_REMOVED lines=24> */
[----:B------:R-:W-:Y:S01]  /*1750*/  IMAD.WIDE.U32 R22, R3, UR4, RZ ;  /* 0x0000000403167c25 */ /* 0x000fe2000f8e00ff */
[----:B------:R-:W-:-:S03]  /*1760*/  ISETP.GE.AND P1, PT, R17, RZ, PT ;  /* 0x000000ff1100720c */ /* 0x000fc60003f26270 */
[----:B------:R-:W-:Y:S01]  /*1770*/  IMAD R23, R3, UR5, R23 ;  /* 0x0000000503177c24 */ /* 0x000fe2000f8e0217 */
[----:B------:R-:W-:-:S03]  /*1780*/  IADD3 R25, P0, PT, RZ, -R22, RZ ;  /* 0x80000016ff197210 */ /* 0x000fc60007f1e0ff */
[----:B------:R-:W-:Y:S02]  /*1790*/  IMAD R23, R20, UR4, R23 ;  /* 0x0000000414177c24 */ /* 0x000fe4000f8e0217 */
[----:B------:R-:W-:-:S04]  /*17a0*/  IMAD.HI.U32 R2, R3, R25, RZ ;  /* 0x0000001903027227 */ /* 0x000fc800078e00ff */
[----:B------:R-:W-:Y:S01]  /*17b0*/  IMAD.X R27, RZ, RZ, ~R23, P0 ;  /* 0x000000ffff1b7224 */ /* 0x000fe200000e0e17 */
[----:B------:R-:W-:-:S03]  /*17c0*/  IADD3 R23, P4, PT, RZ, -R0, RZ ;  /* 0x80000000ff177210 */ /* 0x000fc60007f9e0ff */
[----:B------:R-:W-:Y:S01]  /*17d0*/  IMAD.WIDE.U32 R2, P0, R3, R27, R2 ;  /* 0x0000001b03027225 */ /* 0x000fe20007800002 */
[----:B------:R-:W-:Y:S02]  /*17e0*/  SEL R0, R23, R0, !P1 ;  /* 0x0000000017007207 */ /* 0x000fe40004800000 */
[----:B------:R-:W-:Y:S01]  /*17f0*/  IADD3.X R22, PT, PT, RZ, ~R17, RZ, P4, !PT ;  /* 0x80000011ff167210 */ /* 0x000fe200027fe4ff */
[----:B------:R-:W-:-:S03]  /*1800*/  IMAD.HI.U32 R2, P2, R20, R25, R2 ;  /* 0x0000001914027227 */ /* 0x000fc60007840002 */
[----:B------:R-:W-:Y:S01]  /*1810*/  SEL R17, R22, R17, !P1 ;  /* 0x0000001116117207 */ /* 0x000fe20004800000 */
[CC--:B------:R-:W-:Y:S02]  /*1820*/  IMAD R3, R20.reuse, R27.reuse, RZ ;  /* 0x0000001b14037224 */ /* 0x0c0fe400078e02ff */
[----:B------:R-:W-:-:S03]  /*1830*/  IMAD.HI.U32 R27, R20, R27, RZ ;  /* 0x0000001b141b7227 */ /* 0x000fc600078e00ff */
[----:B------:R-:W-:Y:S01]  /*1840*/  IADD3 R23, P3, PT, R3, R2, RZ ;  /* 0x0000000203177210 */ /* 0x000fe20007f7e0ff */
[----:B------:R-:W-:Y:S02]  /*1850*/  IMAD.X R20, R27, 0x1, R20, P0 ;  /* 0x000000011b147824 */ /* 0x000fe400000e0614 */
[----:B------:R-:W-:Y:S02]  /*1860*/  IMAD.MOV.U32 R3, RZ, RZ, RZ ;  /* 0x000000ffff037224 */ /* 0x000fe400078e00ff */
[----:B------:R-:W-:Y:S01]  /*1870*/  IMAD.HI.U32 R2, R23, R0, RZ ;  /* 0x0000000017027227 */ /* 0x000fe200078e00ff */
[----:B------:R-:W-:-:S03]  /*1880*/  IADD3.X R20, PT, PT, RZ, RZ, R20, P3, P2 ;  /* 0x000000ffff147210 */ /* 0x000fc60001fe4414 */
[----:B------:R-:W-:-:S04]  /*1890*/  IMAD.WIDE.U32 R2, R23, R17, R2 ;  /* 0x0000001117027225 */ /* 0x000fc800078e0002 */
[C---:B------:R-:W-:Y:S02]  /*18a0*/  IMAD R23, R20.reuse, R17, RZ ;  /* 0x0000001114177224 */ /* 0x040fe400078e02ff */
[----:B------:R-:W-:-:S04]  /*18b0*/  IMAD.HI.U32 R2, P0, R20, R0, R2 ;  /* 0x0000000014027227 */ /* 0x000fc80007800002 */
[----:B------:R-:W-:Y:S01]  /*18c0*/  IMAD.HI.U32 R20, R20, R17, RZ ;  /* 0x0000001114147227 */ /* 0x000fe200078e00ff */
[----:B------:R-:W-:-:S04]  /*18d0*/  IADD3 R23, P2, PT, R23, R2, RZ ;  /* 0x0000000217177210 */ /* 0x000fc80007f5e0ff */
[----:B------:R-:W-:Y:S01]  /*18e0*/  IADD3.X R20, PT, PT, R20, RZ, RZ, P0, !PT ;  /* 0x000000ff14147210 */ /* 0x000fe200007fe4ff */
[----:B------:R-:W-:-:S04]  /*18f0*/  IMAD.WIDE.U32 R2, R23, UR4, RZ ;  /* 0x0000000417027c25 */ /* 0x000fc8000f8e00ff */
[----:B------:R-:W-:Y:S01]  /*1900*/  IMAD.X R20, RZ, RZ, R20, P2 ;  /* 0x000000ffff147224 */ /* 0x000fe200010e0614 */
[----:B------:R-:W-:Y:S01]  /*1910*/  IADD3 R0, P2, PT, -R2, R0, RZ ;  /* 0x0000000002007210 */ /* 0x000fe20007f5e1ff */
[----:B------:R-:W-:-:S03]  /*1920*/  IMAD R23, R23, UR5, R3 ;  /* 0x0000000517177c24 */ /* 0x000fc6000f8e0203 */
[----:B------:R-:W-:Y:S01]  /*1930*/  ISETP.GE.U32.AND P0, PT, R0, UR4, PT ;  /* 0x0000000400007c0c */ /* 0x000fe2000bf06070 */
[----:B------:R-:W-:-:S04]  /*1940*/  IMAD R20, R20, UR4, R23 ;  /* 0x0000000414147c24 */ /* 0x000fc8000f8e0217 */
[----:B------:R-:W-:Y:S01]  /*1950*/  IMAD.X R17, R17, 0x1, ~R20, P2 ;  /* 0x0000000111117824 */ /* 0x000fe200010e0e14 */
[----:B------:R-:W-:-:S04]  /*1960*/  IADD3 R3, P2, PT, R0, -UR4, RZ ;  /* 0x8000000400037c10 */ /* 0x000fc8000ff5e0ff */
[C---:B------:R-:W-:Y:S02]  /*1970*/  ISETP.GE.U32.AND.EX P0, PT, R17.reuse, UR5, PT, P0 ;  /* 0x0000000511007c0c */ /* 0x040fe4000bf06100 */
[----:B------:R-:W-:Y:S02]  /*1980*/  IADD3.X R2, PT, PT, R17, ~UR5, RZ, P2, !PT ;  /* 0x8000000511027c10 */ /* 0x000fe400097fe4ff */
[----:B------:R-:W-:Y:S02]  /*1990*/  SEL R3, R3, R0, P0 ;  /* 0x0000000003037207 */ /* 0x000fe40000000000 */
[----:B------:R-:W-:Y:S02]  /*19a0*/  SEL R2, R2, R17, P0 ;  /* 0x0000001102027207 */ /* 0x000fe40000000000 */
[C---:B------:R-:W-:Y:S02]  /*19b0*/  ISETP.GE.U32.AND P0, PT, R3.reuse, UR4, PT ;  /* 0x0000000403007c0c */ /* 0x040fe4000bf06070 */
[----:B------:R-:W-:-:S02]  /*19c0*/  IADD3 R0, P2, PT, R3, -UR4, RZ ;  /* 0x8000000403007c10 */ /* 0x000fc4000ff5e0ff */
[C---:B------:R-:W-:Y:S02]  /*19d0*/  ISETP.GE.U32.AND.EX P0, PT, R2.reuse, UR5, PT, P0 ;  /* 0x0000000502007c0c */ /* 0x040fe4000bf06100 */
[----:B------:R-:W-:Y:S02]  /*19e0*/  IADD3.X R17, PT, PT, R2, ~UR5, RZ, P2, !PT ;  /* 0x8000000502117c10 */ /* 0x000fe400097fe4ff */
[----:B------:R-:W-:Y:S02]  /*19f0*/  SEL R0, R0, R3, P0 ;  /* 0x0000000300007207 */ /* 0x000fe40000000000 */
[----:B------:R-:W-:Y:S02]  /*1a00*/  SEL R17, R17, R2, P0 ;  /* 0x0000000211117207 */ /* 0x000fe40000000000 */
[----:B------:R-:W-:Y:S02]  /*1a10*/  IADD3 R3, P2, PT, RZ, -R0, RZ ;  /* 0x80000000ff037210 */ /* 0x000fe40007f5e0ff */
[----:B------:R-:W-:-:S02]  /*1a20*/  ISETP.NE.U32.AND P0, PT, RZ, UR10, PT ;  /* 0x0000000aff007c0c */ /* 0x000fc4000bf05070 */
[-C--:B------:R-:W-:Y:S02]  /*1a30*/  IADD3.X R2, PT, PT, RZ, ~R17.reuse, RZ, P2, !PT ;  /* 0x80000011ff027210 */ /* 0x080fe400017fe4ff */
[----:B------:R-:W-:Y:S01]  /*1a40*/  SEL R0, R3, R0, !P1 ;  /* 0x0000000003007207 */ /* 0x000fe20004800000 */
[----:B------:R-:W-:Y:S01]  /*1a50*/  IMAD.MOV.U32 R3, RZ, RZ, 0x0 ;  /* 0x00000000ff037424 */ /* 0x000fe200078e00ff */
[----:B------:R-:W-:Y:S01]  /*1a60*/  SEL R17, R2, R17, !P1 ;  /* 0x0000001102117207 */ /* 0x000fe20004800000 */
[----:B------:R-:W-:Y:S01]  /*1a70*/  IMAD.MOV.U32 R2, RZ, RZ, R18 ;  /* 0x000000ffff027224 */ /* 0x000fe200078e0012 */
[----:B------:R-:W-:-:S04]  /*1a80*/  ISETP.NE.AND.EX P0, PT, RZ, UR8, PT, P0 ;  /* 0x00000008ff007c0c */ /* 0x000fc8000bf05300 */
[----:B------:R-:W-:Y:S02]  /*1a90*/  SEL R0, R0, 0xffffffff, P0 ;  /* 0xffffffff00007807 */ /* 0x000fe40000000000 */
[----:B------:R-:W-:Y:S01]  /*1aa0*/  SEL R17, R17, 0xffffffff, P0 ;  /* 0xffffffff11117807 */ /* 0x000fe20000000000 */
[----:B------:R-:W-:Y:S06]  /*1ab0*/  RET.REL.NODEC R2 `(_Z12init_poissonPfPiP17curandStateXORWOW) ;  /* 0xffffffe402507950 */ /* 0x000fec0003c3ffff */
        .weak           $__internal_8_$__cuda_sm3x_div_rn_noftz_f32_slowpath
        .type           $__internal_8_$__cuda_sm3x_div_rn_noftz_f32_slowpath,@function
        .size           $__internal_8_$__cuda_sm3x_div_rn_noftz_f32_slowpath,(.L_x_105 - $__internal_8_$__cuda_sm3x_div_rn_noftz_f32_slowpath)
$__internal_8_$__cuda_sm3x_div_rn_noftz_f32_slowpath:
[----:B------:R-:W-:Y:S01]  /*1ac0*/  SHF.R.U32.HI R20, RZ, 0x17, R3 ;  /* 0x00000017ff147819 */ /* 0x000fe20000011603 */
[----:B------:R-:W-:Y:S01]  /*1ad0*/  BSSY.RECONVERGENT B1, `(.L_x_84) ;  /* 0x0000062000017945 */ /* 0x000fe20003800200 */
[----:B------:R-:W-:Y:S02]  /*1ae0*/  SHF.R.U32.HI R23, RZ, 0x17, R0 ;  /* 0x00000017ff177819 */ /* 0x000fe40000011600 */
[----:B------:R-:W-:Y:S02]  /*1af0*/  LOP3.LUT R20, R20, 0xff, RZ, 0xc0, !PT ;  /* 0x000000ff14147812 */ /* 0x000fe400078ec0ff */
[----:B------:R-:W-:Y:S02]  /*1b00*/  LOP3.LUT R23, R23, 0xff, RZ, 0xc0, !PT ;  /* 0x000000ff17177812 */ /* 0x000fe400078ec0ff */
[----:B------:R-:W-:-:S03]  /*1b10*/  IADD3 R25, PT, PT, R20, -0x1, RZ ;  /* 0xffffffff14197810 */ /* 0x000fc60007ffe0ff */
[----:B------:R-:W-:Y:S01]  /*1b20*/  VIADD R24, R23, 0xffffffff ;  /* 0xffffffff17187836 */ /* 0x000fe20000000000 */
        /* <DEDUP_REMOVED lines=10> */
[C---:B------:R-:W-:Y:S02]  /*1bd0*/  FSETP.NEU.FTZ.AND P1, PT, |R0|.reuse, +INF , PT ;  /* 0x7f8000000000780b */ /* 0x040fe40003f3d200 */
        /* <DEDUP_REMOVED lines=14> */
[----:B------:R-:W-:Y:S01]  /*1cc0*/  @!P1 FFMA R3, R3, 1.84467440737095516160e+19, RZ ;  /* 0x5f80000003039823 */ /* 0x000fe200000000ff */
[----:B------:R-:W-:-:S07]  /*1cd0*/  @!P1 VIADD R22, R22, 0x40 ;  /* 0x0000004016169836 */ /* 0x000fce0000000000 */
.L_x_85:
[----:B------:R-:W-:Y:S01]  /*1ce0*/  LEA R24, R20, 0xc0800000, 0x17 ;  /* 0xc080000014187811 */ /* 0x000fe200078eb8ff */
[----:B------:R-:W-:Y:S01]  /*1cf0*/  VIADD R23, R23, 0xffffff81 ;  /* 0xffffff8117177836 */ /* 0x000fe20000000000 */
[----:B------:R-:W-:Y:S02]  /*1d00*/  BSSY.RECONVERGENT B2, `(.L_x_90) ;  /* 0x0000035000027945 */ /* 0x000fe40003800200 */
[----:B------:R-:W-:Y:S01]  /*1d10*/  IADD3 R26, PT, PT, -R24, R3, RZ ;  /* 0x00000003181a7210 */ /* 0x000fe20007ffe1ff */
[C---:B------:R-:W-:Y:S01]  /*1d20*/  IMAD R0, R23.reuse, -0x800000, R0 ;  /* 0xff80000017007824 */ /* 0x040fe200078e0200 */
[----:B------:R-:W-:Y:S02]  /*1d30*/  IADD3 R23, PT, PT, R23, 0x7f, -R20 ;  /* 0x0000007f17177810 */ /* 0x000fe40007ffe814 */
[----:B------:R-:W0:Y:S01]  /*1d40*/  MUFU.RCP R24, R26 ;  /* 0x0000001a00187308 */ /* 0x000e220000001000 */
[----:B------:R-:W-:Y:S02]  /*1d50*/  FADD.FTZ R25, -R26, -RZ ;  /* 0x800000ff1a197221 */ /* 0x000fe40000010100 */
[----:B------:R-:W-:-:S02]  /*1d60*/  IMAD.IADD R23, R23, 0x1, R22 ;  /* 0x0000000117177824 */ /* 0x000fc400078e0216 */
[----:B0-----:R-:W-:-:S04]  /*1d70*/  FFMA R3, R24, R25, 1 ;  /* 0x3f80000018037423 */ /* 0x001fc80000000019 */
        /* <DEDUP_REMOVED lines=20> */
[C---:B------:R-:W-:Y:S02]  /*1ec0*/  ISETP.NE.AND P2, PT, R20.reuse, RZ, PT ;  /* 0x000000ff1400720c */ /* 0x040fe40003f45270 */
[----:B------:R-:W-:Y:S02]  /*1ed0*/  ISETP.NE.AND P1, PT, R20, RZ, PT ;  /* 0x000000ff1400720c */ /* 0x000fe40003f25270 */
[----:B------:R-:W-:Y:S01]  /*1ee0*/  LOP3.LUT R23, R22, 0x7fffff, RZ, 0xc0, !PT ;  /* 0x007fffff16177812 */ /* 0x000fe200078ec0ff */
[CCC-:B------:R-:W-:Y:S01]  /*1ef0*/  FFMA.RP R22, R3.reuse, R25.reuse, R24.reuse ;  /* 0x0000001903167223 */ /* 0x1c0fe20000008018 */
[----:B------:R-:W-:Y:S01]  /*1f00*/  FFMA.RM R3, R3, R25, R24 ;  /* 0x0000001903037223 */ /* 0x000fe20000004018 */
[C---:B------:R-:W-:Y:S01]  /*1f10*/  VIADD R24, R20.reuse, 0x20 ;  /* 0x0000002014187836 */ /* 0x040fe20000000000 */
[----:B------:R-:W-:Y:S02]  /*1f20*/  LOP3.LUT R23, R23, 0x800000, RZ, 0xfc, !PT ;  /* 0x0080000017177812 */ /* 0x000fe400078efcff */
[----:B------:R-:W-:-:S02]  /*1f30*/  IADD3 R20, PT, PT, -R20, RZ, RZ ;  /* 0x000000ff14147210 */ /* 0x000fc40007ffe1ff */
[----:B------:R-:W-:Y:S02]  /*1f40*/  SHF.L.U32 R24, R23, R24, RZ ;  /* 0x0000001817187219 */ /* 0x000fe400000006ff */
[----:B------:R-:W-:Y:S02]  /*1f50*/  FSETP.NEU.FTZ.AND P0, PT, R22, R3, PT ;  /* 0x000000031600720b */ /* 0x000fe40003f1d000 */
[----:B------:R-:W-:Y:S02]  /*1f60*/  SEL R20, R20, RZ, P2 ;  /* 0x000000ff14147207 */ /* 0x000fe40001000000 */
[----:B------:R-:W-:Y:S02]  /*1f70*/  ISETP.NE.AND P1, PT, R24, RZ, P1 ;  /* 0x000000ff1800720c */ /* 0x000fe40000f25270 */
[----:B------:R-:W-:Y:S02]  /*1f80*/  SHF.R.U32.HI R20, RZ, R20, R23 ;  /* 0x00000014ff147219 */ /* 0x000fe40000011617 */
[----:B------:R-:W-:-:S02]  /*1f90*/  PLOP3.LUT P0, PT, P0, P1, PT, 0xf8, 0x8f ;  /* 0x00000000008f781c */ /* 0x000fc40000703f70 */
[----:B------:R-:W-:Y:S02]  /*1fa0*/  SHF.R.U32.HI R22, RZ, 0x1, R20 ;  /* 0x00000001ff167819 */ /* 0x000fe40000011614 */
[----:B------:R-:W-:-:S04]  /*1fb0*/  SEL R3, RZ, 0x1, !P0 ;  /* 0x00000001ff037807 */ /* 0x000fc80004000000 */
[----:B------:R-:W-:-:S04]  /*1fc0*/  LOP3.LUT R3, R3, 0x1, R22, 0xf8, !PT ;  /* 0x0000000103037812 */ /* 0x000fc800078ef816 */
[----:B------:R-:W-:-:S05]  /*1fd0*/  LOP3.LUT R3, R3, R20, RZ, 0xc0, !PT ;  /* 0x0000001403037212 */ /* 0x000fca00078ec0ff */
[----:B------:R-:W-:-:S05]  /*1fe0*/  IMAD.IADD R3, R22, 0x1, R3 ;  /* 0x0000000116037824 */ /* 0x000fca00078e0203 */
[----:B------:R-:W-:Y:S01]  /*1ff0*/  LOP3.LUT R0, R3, R0, RZ, 0xfc, !PT ;  /* 0x0000000003007212 */ /* 0x000fe200078efcff */
[----:B------:R-:W-:Y:S06]  /*2000*/  BRA `(.L_x_93) ;  /* 0x0000000000107947 */ /* 0x000fec0003800000 */
.L_x_92:
[----:B------:R-:W-:-:S04]  /*2010*/  LOP3.LUT R0, R0, 0x80000000, RZ, 0xc0, !PT ;  /* 0x8000000000007812 */ /* 0x000fc800078ec0ff */
[----:B------:R-:W-:Y:S01]  /*2020*/  LOP3.LUT R0, R0, 0x7f800000, RZ, 0xfc, !PT ;  /* 0x7f80000000007812 */ /* 0x000fe200078efcff */
[----:B------:R-:W-:Y:S06]  /*2030*/  BRA `(.L_x_93) ;  /* 0x0000000000047947 */ /* 0x000fec0003800000 */
.L_x_91:
[----:B------:R-:W-:-:S07]  /*2040*/  IMAD R0, R23, 0x800000, R0 ;  /* 0x0080000017007824 */ /* 0x000fce00078e0200 */
.L_x_93:
[----:B------:R-:W-:Y:S05]  /*2050*/  BSYNC.RECONVERGENT B2 ;  /* 0x0000000000027941 */ /* 0x000fea0003800200 */
.L_x_90:
[----:B------:R-:W-:Y:S05]  /*2060*/  BRA `(.L_x_94) ;  /* 0x0000000000207947 */ /* 0x000fea0003800000 */
.L_x_89:
[----:B------:R-:W-:-:S04]  /*2070*/  LOP3.LUT R0, R3, 0x80000000, R0, 0x48, !PT ;  /* 0x8000000003007812 */ /* 0x000fc800078e4800 */
[----:B------:R-:W-:Y:S01]  /*2080*/  LOP3.LUT R0, R0, 0x7f800000, RZ, 0xfc, !PT ;  /* 0x7f80000000007812 */ /* 0x000fe200078efcff */
[----:B------:R-:W-:Y:S06]  /*2090*/  BRA `(.L_x_94) ;  /* 0x0000000000147947 */ /* 0x000fec0003800000 */
.L_x_88:
[----:B------:R-:W-:Y:S01]  /*20a0*/  LOP3.LUT R0, R3, 0x80000000, R0, 0x48, !PT ;  /* 0x8000000003007812 */ /* 0x000fe200078e4800 */
[----:B------:R-:W-:Y:S06]  /*20b0*/  BRA `(.L_x_94) ;  /* 0x00000000000c7947 */ /* 0x000fec0003800000 */
.L_x_87:
[----:B------:R-:W0:Y:S01]  /*20c0*/  MUFU.RSQ R0, -QNAN ;  /* 0xffc0000000007908 */ /* 0x000e220000001400 */
[----:B------:R-:W-:Y:S05]  /*20d0*/  BRA `(.L_x_94) ;  /* 0x0000000000047947 */ /* 0x000fea0003800000 */
.L_x_86:
[----:B------:R-:W-:-:S07]  /*20e0*/  FADD.FTZ R0, R0, R3 ;  /* 0x0000000300007221 */ /* 0x000fce0000010000 */
.L_x_94:
[----:B------:R-:W-:Y:S05]  /*20f0*/  BSYNC.RECONVERGENT B1 ;  /* 0x0000000000017941 */ /* 0x000fea0003800200 */
.L_x_84:
[----:B------:R-:W-:Y:S01]  /*2100*/  MOV R22, R18 ;  /* 0x0000001200167202 */ /* 0x000fe20000000f00 */
[----:B------:R-:W-:-:S04]  /*2110*/  IMAD.MOV.U32 R23, RZ, RZ, 0x0 ;  /* 0x00000000ff177424 */ /* 0x000fc800078e00ff */
[----:B0-----:R-:W-:Y:S05]  /*2120*/  RET.REL.NODEC R22 `(_Z12init_poissonPfPiP17curandStateXORWOW) ;  /* 0xffffffdc16b47950 */ /* 0x001fea0003c3ffff */
.L_x_95:
        /* <DEDUP_REMOVED lines=13> */
.L_x_105:


//--------------------- .text._Z12init_dev_rngPjP17curandStateXORWOW --------------------------
	.section	.text._Z12init_dev_rngPjP17curandStateXORWOW,"ax",@progbits
	.align	128
        .global         _Z12init_dev_rngPjP17curandStateXORWOW
        .type           _Z12init_dev_rngPjP17curandStateXORWOW,@function
        .size           _Z12init_dev_rngPjP17curandStateXORWOW,(.L_x_109 - _Z12init_dev_rngPjP17curandStateXORWOW)
        .other          _Z12init_dev_rngPjP17curandStateXORWOW,@"STO_CUDA_ENTRY STV_DEFAULT"
_Z12init_dev_rngPjP17curandStateXORWOW:
.text._Z12init_dev_rngPjP17curandStateXORWOW:
        /* <DEDUP_REMOVED lines=8> */
[----:B--2---:R-:W-:-:S06]  /*0080*/  IMAD.WIDE.U32 R2, R7, 0x4, R2 ;  /* 0x0000000407027825 */ /* 0x004fcc00078e0002 */
[----:B-1----:R-:W2:Y:S01]  /*0090*/  LDG.E R2, desc[UR4][R2.64] ;  /* 0x0000000402027981 */ /* 0x002ea2000c1e1900 */
[----:B------:R-:W-:Y:S02]  /*00a0*/  HFMA2 R9, -RZ, RZ, -38016, 0.02740478515625 ;  /* 0xf8a42704ff097431 */ /* 0x000fe400000001ff */
[----:B---3--:R-:W-:Y:S01]  /*00b0*/  IMAD.WIDE.U32 R4, R7, 0x30, R4 ;  /* 0x0000003007047825 */ /* 0x008fe200078e0004 */
[----:B------:R-:W-:-:S04]  /*00c0*/  MOV R10, 0xdcd8f87c ;  /* 0xdcd8f87c000a7802 */ /* 0x000fc80000000f00 */
[----:B------:R-:W-:Y:S04]  /*00d0*/  STG.E.64 desc[UR4][R4.64+0x18], RZ ;  /* 0x000018ff04007986 */ /* 0x000fe8000c101b04 */
[----:B------:R-:W-:Y:S04]  /*00e0*/  STG.E desc[UR4][R4.64+0x20], RZ ;  /* 0x000020ff04007986 */ /* 0x000fe8000c101904 */
[----:B------:R-:W-:Y:S01]  /*00f0*/  STG.E.64 desc[UR4][R4.64+0x28], RZ ;  /* 0x000028ff04007986 */ /* 0x000fe2000c101b04 */
[----:B--2---:R-:W-:-:S05]  /*0100*/  LOP3.LUT R0, R2, 0xaad26b49, RZ, 0x3c, !PT ;  /* 0xaad26b4902007812 */ /* 0x004fca00078e3cff */
[----:B------:R-:W-:-:S05]  /*0110*/  IMAD R0, R0, 0x4182bed5, RZ ;  /* 0x4182bed500007824 */ /* 0x000fca00078e02ff */
[C---:B------:R-:W-:Y:S02]  /*0120*/  IADD3 R6, PT, PT, R0.reuse, -0x260923e8, RZ ;  /* 0xd9f6dc1800067810 */ /* 0x040fe40007ffe0ff */
[C---:B------:R-:W-:Y:S02]  /*0130*/  IADD3 R7, PT, PT, R0.reuse, 0x75bcd15, RZ ;  /* 0x075bcd1500077810 */ /* 0x040fe40007ffe0ff */
[C---:B------:R-:W-:Y:S02]  /*0140*/  LOP3.LUT R8, R0.reuse, 0x159a55e5, RZ, 0x3c, !PT ;  /* 0x159a55e500087812 */ /* 0x040fe400078e3cff */
[----:B------:R-:W-:Y:S01]  /*0150*/  IADD3 R11, PT, PT, R0, 0x583f19, RZ ;  /* 0x00583f19000b7810 */ /* 0x000fe20007ffe0ff */
[----:B------:R-:W-:Y:S04]  /*0160*/  STG.E.64 desc[UR4][R4.64], R6 ;  /* 0x0000000604007986 */ /* 0x000fe8000c101b04 */
[----:B------:R-:W-:Y:S04]  /*0170*/  STG.E.64 desc[UR4][R4.64+0x8], R8 ;  /* 0x0000080804007986 */ /* 0x000fe8000c101b04 */
[----:B------:R-:W-:Y:S01]  /*0180*/  STG.E.64 desc[UR4][R4.64+0x10], R10 ;  /* 0x0000100a04007986 */ /* 0x000fe2000c101b04 */
[----:B------:R-:W-:Y:S05]  /*0190*/  EXIT ;  /* 0x000000000000794d */ /* 0x000fea0003800000 */
.L_x_96:
        /* <DEDUP_REMOVED lines=14> */
.L_x_109:


//--------------------- .nv.global.init           --------------------------
	.section	.nv.global.init,"aw",@progbits
	.align	4
.nv.global.init:
	.type		__cudart_i2opi_f,@object
	.size		__cudart_i2opi_f,(mrg32k3aM1SubSeq - __cudart_i2opi_f)
__cudart_i2opi_f:
        /*0000*/ 	.byte	0x41, 0x90, 0x43, 0x3c, 0x99, 0x95, 0x62, 0xdb, 0xc0, 0xdd, 0x34, 0xf5, 0xd1, 0x57, 0x27, 0xfc
        /*0010*/ 	.byte	0x29, 0x15, 0x44, 0x4e, 0x6e, 0x83, 0xf9, 0xa2
	.type		mrg32k3aM1SubSeq,@object
	.size		mrg32k3aM1SubSeq,(mrg32k3aM2SubSeq - mrg32k3aM1SubSeq)
mrg32k3aM1SubSeq:
        /*0018*/ 	.byte	0x0b, 0xcc, 0xee, 0x04, 0x73, 0x29, 0x8b, 0x6f, 0xf6, 0x53, 0x03, 0xf6, 0x23, 0xf6, 0xea, 0xda
        /* <DEDUP_REMOVED lines=125> */
	.type		mrg32k3aM2SubSeq,@object
	.size		mrg32k3aM2SubSeq,(mrg32k3aM1 - mrg32k3aM2SubSeq)
mrg32k3aM2SubSeq:
        /* <DEDUP_REMOVED lines=126> */
	.type		mrg32k3aM1,@object
	.size		mrg32k3aM1,(mrg32k3aM1Seq - mrg32k3aM1)
mrg32k3aM1:
        /* <DEDUP_REMOVED lines=144> */
	.type		mrg32k3aM1Seq,@object
	.size		mrg32k3aM1Seq,(mrg32k3aM2 - mrg32k3aM1Seq)
mrg32k3aM1Seq:
        /* <DEDUP_REMOVED lines=144> */
	.type		mrg32k3aM2,@object
	.size		mrg32k3aM2,(mrg32k3aM2Seq - mrg32k3aM2)
mrg32k3aM2:
        /* <DEDUP_REMOVED lines=144> */
	.type		mrg32k3aM2Seq,@object
	.size		mrg32k3aM2Seq,(precalc_xorwow_matrix - mrg32k3aM2Seq)
mrg32k3aM2Seq:
        /* <DEDUP_REMOVED lines=144> */
	.type		precalc_xorwow_matrix,@object
	.size		precalc_xorwow_matrix,(precalc_xorwow_offset_matrix - precalc_xorwow_matrix)
precalc_xorwow_matrix:
        /* <DEDUP_REMOVED lines=6400> */
	.type		precalc_xorwow_offset_matrix,@object
	.size		precalc_xorwow_offset_matrix,(.L_1 - precalc_xorwow_offset_matrix)
precalc_xorwow_offset_matrix:
        /* <DEDUP_REMOVED lines=6400> */
.L_1:


//--------------------- .nv.shared.reserved.0     --------------------------
	.section	.nv.shared.reserved.0,"aw",@nobits
	.weak		__nv_reservedSMEM_offset_0_alias
	.size		__nv_reservedSMEM_offset_0_alias, 0, 64
	.other		__nv_reservedSMEM_offset_0_alias,@"STO_CUDA_RESERVED_SHARED STV_DEFAULT"
__nv_reservedSMEM_offset_0_alias:
	.zero		0
	.zero		64


//--------------------- .nv.constant0._Z11run_momentsPfS_PiP17curandStateXORWOW --------------------------
	.section	.nv.constant0._Z11run_momentsPfS_PiP17curandStateXORWOW,"a",@progbits
	.sectionflags	@""
	.align	4
.nv.constant0._Z11run_momentsPfS_PiP17curandStateXORWOW:
	.zero		928


//--------------------- .nv.constant0._Z4foldPfS_ --------------------------
	.section	.nv.constant0._Z4foldPfS_,"a",@progbits
	.sectionflags	@""
	.align	4
.nv.constant0._Z4foldPfS_:
	.zero		912


//--------------------- .nv.constant0._Z12init_poissonPfPiP17curandStateXORWOW --------------------------
	.section	.nv.constant0._Z12init_poissonPfPiP17curandStateXORWOW,"a",@progbits
	.sectionflags	@""
	.align	4
.nv.constant0._Z12init_poissonPfPiP17curandStateXORWOW:
	.zero		920


//--------------------- .nv.constant0._Z12init_dev_rngPjP17curandStateXORWOW --------------------------
	.section	.nv.constant0._Z12init_dev_rngPjP17curandStateXORWOW,"a",@progbits
	.sectionflags	@""
	.align	4
.nv.constant0._Z12init_dev_rngPjP17curandStateXORWOW:
	.zero		912


//--------------------- SYMBOLS --------------------------

	.type		.nv.reservedSmem.offset0,@object
	.size		.nv.reservedSmem.offset0,0x4
